	.target	sm_100a

	.elftype	@"ET_EXEC"


//--------------------- .note.nv.tkinfo           --------------------------
	.section	.note.nv.tkinfo,"",@"SHT_NOTE"
	.sectionflags	@"SHF_NOTE_NV_TKINFO"
	.tkinfo
        /*0018*/ 	.word	0x00000002
        /*0030*/ 	.string	""
        /*0030*/ 	.string	"ptxas"
        /*0030*/ 	.string	"Cuda compilation tools, release 13.0, V13.0.88"
        /*0030*/ 	.string	"Build cuda_13.0.r13.0/compiler.36424714_0"
        /*0030*/ 	.string	"-arch sm_100a -m 64 "



//--------------------- .note.nv.cuinfo           --------------------------
	.section	.note.nv.cuinfo,"",@"SHT_NOTE"
	.sectionflags	@"SHF_NOTE_NV_CUINFO"
        /*0018*/ 	.short	0x0002
        /*001a*/ 	.short	0x0064
        /*001c*/ 	.short	0x0082
	.zero		2


//--------------------- .nv.info                  --------------------------
	.section	.nv.info,"",@"SHT_CUDA_INFO"
	.align	4


	//----- nvinfo : EIATTR_REGCOUNT
	.align		4
        /*0000*/ 	.byte	0x04, 0x2f
        /*0002*/ 	.short	(.L_19 - .L_18)
	.align		4
.L_18:
        /*0004*/ 	.word	index@(_ZN7cutlass13device_kernelINS_4gemm6kernel13GemmUniversalIN4cute5tupleIJiiiiEEENS1_10collective13CollectiveMmaINS1_35MainloopSm100TmaUmmaWarpSpecializedILi3ELi2ELi4ENS5_IJNS4_1CILi1EEESB_SB_EEEEENS5_IJNSA_ILi128EEENSA_ILi64EEESF_EEENS_10bfloat16_tENS5_IJlSB_lEEESH_SI_NS4_8TiledMMAINS4_8MMA_AtomIJNS4_20SM100_MMA_F16BF16_SSISH_SH_fLi128ELi64ELNS4_4UMMA5MajorE0ELSN_0ELNSM_7ScaleInE0ELSO_0EEEEEENS4_6LayoutISC_NS5_IJNSA_ILi0EEESS_SS_EEEEENS5_IJNS4_10UnderscoreESV_SV_EEEEENS4_13SM90_TMA_LOADENS4_14ComposedLayoutINS4_7SwizzleILi3ELi4ELi3EEENS4_18smem_ptr_flag_bitsILi16EEENSR_INS5_IJNSA_ILi8EEESF_EEENS5_IJSF_SB_EEEEEEEvNS4_8identityESY_S18_vS19_EENS_8epilogue10collective18CollectiveEpilogueINS1B_23Sm100TmaWarpSpecializedILi3ELi2ELi32ELb1ELb0EEEJSG_NS5_IJNSR_ISE_SB_EENSR_INSA_ILi32EEESB_EEEEESH_SI_SH_SI_NS1B_6fusion15FusionCallbacksIS1F_NS1K_17LinearCombinationISH_fSH_fLNS_15FloatRoundStyleE2EEESG_S1J_JEEENS4_5SM1004TMEM4LOAD26SM100_TMEM_LOAD_32dp32b32xESY_NSZ_INS10_ILi2ELi4ELi3EEES13_NSR_INS5_IJS14_S1H_EEENS5_IJS1H_SB_EEEEEEENS4_39AutoVectorizingCopyWithAssumedAlignmentILi128EEENS4_14SM90_TMA_STOREES1Y_S20_S20_EEEvvEEEEvNT_6ParamsE)
        /*0008*/ 	.word	0x0000006f


	//----- nvinfo : EIATTR_FRAME_SIZE
	.align		4
.L_19:
        /*000c*/ 	.byte	0x04, 0x11
        /*000e*/ 	.short	(.L_21 - .L_20)
	.align		4
.L_20:
        /*0010*/ 	.word	index@($__internal_2_$__cuda_sm10x_tcgen05_guardrail_trap_unallocated_columns_being_dealloced)
        /*0014*/ 	.word	0x00000000


	//----- nvinfo : EIATTR_FRAME_SIZE
	.align		4
.L_21:
        /*0018*/ 	.byte	0x04, 0x11
        /*001a*/ 	.short	(.L_23 - .L_22)
	.align		4
.L_22:
        /*001c*/ 	.word	index@($__internal_1_$__cuda_sm10x_tcgen05_guardrail_trap_phase_invalid_during_alloc)
        /*0020*/ 	.word	0x00000000


	//----- nvinfo : EIATTR_FRAME_SIZE
	.align		4
.L_23:
        /*0024*/ 	.byte	0x04, 0x11
        /*0026*/ 	.short	(.L_25 - .L_24)
	.align		4
.L_24:
        /*0028*/ 	.word	index@($__internal_0_$__cuda_sm10x_tcgen05_guardrail_trap_col_being_dealloced_not_returned_by_alloc)
        /*002c*/ 	.word	0x00000000


	//----- nvinfo : EIATTR_FRAME_SIZE
	.align		4
.L_25:
        /*0030*/ 	.byte	0x04, 0x11
        /*0032*/ 	.short	(.L_27 - .L_26)
	.align		4
.L_26:
        /*0034*/ 	.word	index@(_ZN7cutlass13device_kernelINS_4gemm6kernel13GemmUniversalIN4cute5tupleIJiiiiEEENS1_10collective13CollectiveMmaINS1_35MainloopSm100TmaUmmaWarpSpecializedILi3ELi2ELi4ENS5_IJNS4_1CILi1EEESB_SB_EEEEENS5_IJNSA_ILi128EEENSA_ILi64EEESF_EEENS_10bfloat16_tENS5_IJlSB_lEEESH_SI_NS4_8TiledMMAINS4_8MMA_AtomIJNS4_20SM100_MMA_F16BF16_SSISH_SH_fLi128ELi64ELNS4_4UMMA5MajorE0ELSN_0ELNSM_7ScaleInE0ELSO_0EEEEEENS4_6LayoutISC_NS5_IJNSA_ILi0EEESS_SS_EEEEENS5_IJNS4_10UnderscoreESV_SV_EEEEENS4_13SM90_TMA_LOADENS4_14ComposedLayoutINS4_7SwizzleILi3ELi4ELi3EEENS4_18smem_ptr_flag_bitsILi16EEENSR_INS5_IJNSA_ILi8EEESF_EEENS5_IJSF_SB_EEEEEEEvNS4_8identityESY_S18_vS19_EENS_8epilogue10collective18CollectiveEpilogueINS1B_23Sm100TmaWarpSpecializedILi3ELi2ELi32ELb1ELb0EEEJSG_NS5_IJNSR_ISE_SB_EENSR_INSA_ILi32EEESB_EEEEESH_SI_SH_SI_NS1B_6fusion15FusionCallbacksIS1F_NS1K_17LinearCombinationISH_fSH_fLNS_15FloatRoundStyleE2EEESG_S1J_JEEENS4_5SM1004TMEM4LOAD26SM100_TMEM_LOAD_32dp32b32xESY_NSZ_INS10_ILi2ELi4ELi3EEES13_NSR_INS5_IJS14_S1H_EEENS5_IJS1H_SB_EEEEEEENS4_39AutoVectorizingCopyWithAssumedAlignmentILi128EEENS4_14SM90_TMA_STOREES1Y_S20_S20_EEEvvEEEEvNT_6ParamsE)
        /*0038*/ 	.word	0x00000000


	//----- nvinfo : EIATTR_MIN_STACK_SIZE
	.align		4
.L_27:
        /*003c*/ 	.byte	0x04, 0x12
        /*003e*/ 	.short	(.L_29 - .L_28)
	.align		4
.L_28:
        /*0040*/ 	.word	index@(_ZN7cutlass13device_kernelINS_4gemm6kernel13GemmUniversalIN4cute5tupleIJiiiiEEENS1_10collective13CollectiveMmaINS1_35MainloopSm100TmaUmmaWarpSpecializedILi3ELi2ELi4ENS5_IJNS4_1CILi1EEESB_SB_EEEEENS5_IJNSA_ILi128EEENSA_ILi64EEESF_EEENS_10bfloat16_tENS5_IJlSB_lEEESH_SI_NS4_8TiledMMAINS4_8MMA_AtomIJNS4_20SM100_MMA_F16BF16_SSISH_SH_fLi128ELi64ELNS4_4UMMA5MajorE0ELSN_0ELNSM_7ScaleInE0ELSO_0EEEEEENS4_6LayoutISC_NS5_IJNSA_ILi0EEESS_SS_EEEEENS5_IJNS4_10UnderscoreESV_SV_EEEEENS4_13SM90_TMA_LOADENS4_14ComposedLayoutINS4_7SwizzleILi3ELi4ELi3EEENS4_18smem_ptr_flag_bitsILi16EEENSR_INS5_IJNSA_ILi8EEESF_EEENS5_IJSF_SB_EEEEEEEvNS4_8identityESY_S18_vS19_EENS_8epilogue10collective18CollectiveEpilogueINS1B_23Sm100TmaWarpSpecializedILi3ELi2ELi32ELb1ELb0EEEJSG_NS5_IJNSR_ISE_SB_EENSR_INSA_ILi32EEESB_EEEEESH_SI_SH_SI_NS1B_6fusion15FusionCallbacksIS1F_NS1K_17LinearCombinationISH_fSH_fLNS_15FloatRoundStyleE2EEESG_S1J_JEEENS4_5SM1004TMEM4LOAD26SM100_TMEM_LOAD_32dp32b32xESY_NSZ_INS10_ILi2ELi4ELi3EEES13_NSR_INS5_IJS14_S1H_EEENS5_IJS1H_SB_EEEEEEENS4_39AutoVectorizingCopyWithAssumedAlignmentILi128EEENS4_14SM90_TMA_STOREES1Y_S20_S20_EEEvvEEEEvNT_6ParamsE)
        /*0044*/ 	.word	0x00000000
.L_29:


//--------------------- .nv.compat                --------------------------
	.section	.nv.compat,"",@"SHT_CUDA_COMPAT_INFO"
	.align	4
        /*0000*/ 	.byte	0x02, 0x09, 0x01, 0x00, 0x02, 0x02, 0x02, 0x00, 0x02, 0x05, 0x05, 0x00, 0x03, 0x07, 0x01, 0x01
        /*0010*/ 	.byte	0x02, 0x03, 0x01, 0x00, 0x02, 0x06, 0x01, 0x00, 0x04, 0x0b, 0x08, 0x00, 0x09, 0x00, 0x00, 0x00
        /*0020*/ 	.byte	0x00, 0x00, 0x00, 0x00


//--------------------- .nv.info._ZN7cutlass13device_kernelINS_4gemm6kernel13GemmUniversalIN4cute5tupleIJiiiiEEENS1_10collective13CollectiveMmaINS1_35MainloopSm100TmaUmmaWarpSpecializedILi3ELi2ELi4ENS5_IJNS4_1CILi1EEESB_SB_EEEEENS5_IJNSA_ILi128EEENSA_ILi64EEESF_EEENS_10bfloat16_tENS5_IJlSB_lEEESH_SI_NS4_8TiledMMAINS4_8MMA_AtomIJNS4_20SM100_MMA_F16BF16_SSISH_SH_fLi128ELi64ELNS4_4UMMA5MajorE0ELSN_0ELNSM_7ScaleInE0ELSO_0EEEEEENS4_6LayoutISC_NS5_IJNSA_ILi0EEESS_SS_EEEEENS5_IJNS4_10UnderscoreESV_SV_EEEEENS4_13SM90_TMA_LOADENS4_14ComposedLayoutINS4_7SwizzleILi3ELi4ELi3EEENS4_18smem_ptr_flag_bitsILi16EEENSR_INS5_IJNSA_ILi8EEESF_EEENS5_IJSF_SB_EEEEEEEvNS4_8identityESY_S18_vS19_EENS_8epilogue10collective18CollectiveEpilogueINS1B_23Sm100TmaWarpSpecializedILi3ELi2ELi32ELb1ELb0EEEJSG_NS5_IJNSR_ISE_SB_EENSR_INSA_ILi32EEESB_EEEEESH_SI_SH_SI_NS1B_6fusion15FusionCallbacksIS1F_NS1K_17LinearCombinationISH_fSH_fLNS_15FloatRoundStyleE2EEESG_S1J_JEEENS4_5SM1004TMEM4LOAD26SM100_TMEM_LOAD_32dp32b32xESY_NSZ_INS10_ILi2ELi4ELi3EEES13_NSR_INS5_IJS14_S1H_EEENS5_IJS1H_SB_EEEEEEENS4_39AutoVectorizingCopyWithAssumedAlignmentILi128EEENS4_14SM90_TMA_STOREES1Y_S20_S20_EEEvvEEEEvNT_6ParamsE --------------------------
	.section	.nv.info._ZN7cutlass13device_kernelINS_4gemm6kernel13GemmUniversalIN4cute5tupleIJiiiiEEENS1_10collective13CollectiveMmaINS1_35MainloopSm100TmaUmmaWarpSpecializedILi3ELi2ELi4ENS5_IJNS4_1CILi1EEESB_SB_EEEEENS5_IJNSA_ILi128EEENSA_ILi64EEESF_EEENS_10bfloat16_tENS5_IJlSB_lEEESH_SI_NS4_8TiledMMAINS4_8MMA_AtomIJNS4_20SM100_MMA_F16BF16_SSISH_SH_fLi128ELi64ELNS4_4UMMA5MajorE0ELSN_0ELNSM_7ScaleInE0ELSO_0EEEEEENS4_6LayoutISC_NS5_IJNSA_ILi0EEESS_SS_EEEEENS5_IJNS4_10UnderscoreESV_SV_EEEEENS4_13SM90_TMA_LOADENS4_14ComposedLayoutINS4_7SwizzleILi3ELi4ELi3EEENS4_18smem_ptr_flag_bitsILi16EEENSR_INS5_IJNSA_ILi8EEESF_EEENS5_IJSF_SB_EEEEEEEvNS4_8identityESY_S18_vS19_EENS_8epilogue10collective18CollectiveEpilogueINS1B_23Sm100TmaWarpSpecializedILi3ELi2ELi32ELb1ELb0EEEJSG_NS5_IJNSR_ISE_SB_EENSR_INSA_ILi32EEESB_EEEEESH_SI_SH_SI_NS1B_6fusion15FusionCallbacksIS1F_NS1K_17LinearCombinationISH_fSH_fLNS_15FloatRoundStyleE2EEESG_S1J_JEEENS4_5SM1004TMEM4LOAD26SM100_TMEM_LOAD_32dp32b32xESY_NSZ_INS10_ILi2ELi4ELi3EEES13_NSR_INS5_IJS14_S1H_EEENS5_IJS1H_SB_EEEEEEENS4_39AutoVectorizingCopyWithAssumedAlignmentILi128EEENS4_14SM90_TMA_STOREES1Y_S20_S20_EEEvvEEEEvNT_6ParamsE,"",@"SHT_CUDA_INFO"
	.sectionflags	@""
	.align	4


	//----- nvinfo : EIATTR_CUDA_API_VERSION
	.align		4
        /*0000*/ 	.byte	0x04, 0x37
        /*0002*/ 	.short	(.L_31 - .L_30)
.L_30:
        /*0004*/ 	.word	0x00000082


	//----- nvinfo : EIATTR_KPARAM_INFO
	.align		4
.L_31:
        /*0008*/ 	.byte	0x04, 0x17
        /*000a*/ 	.short	(.L_33 - .L_32)
.L_32:
        /*000c*/ 	.word	0x00000000
        /*0010*/ 	.short	0x0000
        /*0012*/ 	.short	0x0000
        /*0014*/ 	.byte	0x00, 0xf0, 0x01, 0x20


	//----- nvinfo : EIATTR_AT_ENTRY_FRAGMENTS
	.align		4
.L_33:
        /*0018*/ 	.byte	0x04, 0x4f
        /*001a*/ 	.short	(.L_35 - .L_34)


	//   ....[0]....
.L_34:
        /*001c*/ 	.word	0x00000006


	//----- nvinfo : EIATTR_RESERVED_SMEM_USED
	.align		4
.L_35:
        /*0020*/ 	.byte	0x01, 0x41
	.zero		2


	//----- nvinfo : EIATTR_SPARSE_MMA_MASK
	.align		4
        /*0024*/ 	.byte	0x03, 0x50
        /*0026*/ 	.short	0x0000


	//----- nvinfo : EIATTR_TCGEN05_1CTA_USED
	.align		4
        /*0028*/ 	.byte	0x01, 0x51
	.zero		2


	//----- nvinfo : EIATTR_MAXREG_COUNT
	.align		4
        /*002c*/ 	.byte	0x03, 0x1b
        /*002e*/ 	.short	0x00ff


	//----- nvinfo : EIATTR_NUM_BARRIERS
	.align		4
        /*0030*/ 	.byte	0x02, 0x4c
        /*0032*/ 	.byte	0x07
	.zero		1


	//----- nvinfo : EIATTR_EXTERNS
	.align		4
        /*0034*/ 	.byte	0x04, 0x0f
        /*0036*/ 	.short	(.L_37 - .L_36)


	//   ....[0]....
	.align		4
.L_36:
        /*0038*/ 	.word	index@(__assertfail)


	//----- nvinfo : EIATTR_MERCURY_ISA_VERSION
	.align		4
.L_37:
        /*003c*/ 	.byte	0x03, 0x5f
        /*003e*/ 	.short	0x0101


	//----- nvinfo : EIATTR_INT_WARP_WIDE_INSTR_OFFSETS
	.align		4
        /*0040*/ 	.byte	0x04, 0x31
        /*0042*/ 	.short	(.L_39 - .L_38)


	//   ....[0]....
.L_38:
        /*0044*/ 	.word	0x00001da0


	//   ....[1]....
        /*0048*/ 	.word	0x00003750


	//   ....[2]....
        /*004c*/ 	.word	0x00003780


	//   ....[3]....
        /*0050*/ 	.word	0x000037d0


	//   ....[4]....
        /*0054*/ 	.word	0x000040c0


	//   ....[5]....
        /*0058*/ 	.word	0x000040e0


	//   ....[6]....
        /*005c*/ 	.word	0x000043b0


	//   ....[7]....
        /*0060*/ 	.word	0x000044e0


	//----- nvinfo : EIATTR_COOP_GROUP_MASK_REGIDS
	.align		4
.L_39:
        /*0064*/ 	.byte	0x04, 0x29
        /*0066*/ 	.short	(.L_41 - .L_40)


	//   ....[0]....
.L_40:
        /*0068*/ 	.word	0xffffffff


	//   ....[1]....
        /*006c*/ 	.word	0xffffffff


	//   ....[2]....
        /*0070*/ 	.word	0xffffffff


	//   ....[3]....
        /*0074*/ 	.word	0xffffffff


	//   ....[4]....
        /*0078*/ 	.word	0xffffffff


	//   ....[5]....
        /*007c*/ 	.word	0xffffffff


	//   ....[6]....
        /*0080*/ 	.word	0xffffffff


	//   ....[7]....
        /*0084*/ 	.word	0xffffffff


	//   ....[8]....
        /*0088*/ 	.word	0xffffffff


	//   ....[9]....
        /*008c*/ 	.word	0xffffffff


	//   ....[10]....
        /*0090*/ 	.word	0xffffffff


	//   ....[11]....
        /*0094*/ 	.word	0xffffffff


	//   ....[12]....
        /*0098*/ 	.word	0xffffffff


	//----- nvinfo : EIATTR_COOP_GROUP_INSTR_OFFSETS
	.align		4
.L_41:
        /*009c*/ 	.byte	0x04, 0x28
        /*009e*/ 	.short	(.L_43 - .L_42)


	//   ....[0]....
.L_42:
        /*00a0*/ 	.word	0x00000090


	//   ....[1]....
        /*00a4*/ 	.word	0x000004d0


	//   ....[2]....
        /*00a8*/ 	.word	0x00000620


	//   ....[3]....
        /*00ac*/ 	.word	0x000007a0


	//   ....[4]....
        /*00b0*/ 	.word	0x000008a0


	//   ....[5]....
        /*00b4*/ 	.word	0x00000a10


	//   ....[6]....
        /*00b8*/ 	.word	0x00000bb0


	//   ....[7]....
        /*00bc*/ 	.word	0x00001c80


	//   ....[8]....
        /*00c0*/ 	.word	0x000029d0


	//   ....[9]....
        /*00c4*/ 	.word	0x00002be0


	//   ....[10]....
        /*00c8*/ 	.word	0x00002c10


	//   ....[11]....
        /*00cc*/ 	.word	0x00003640


	//   ....[12]....
        /*00d0*/ 	.word	0x00003870


	//----- nvinfo : EIATTR_VRC_CTA_INIT_COUNT
	.align		4
.L_43:
        /*00d4*/ 	.byte	0x02, 0x4a
        /*00d6*/ 	.byte	0x80
	.zero		1


	//----- nvinfo : EIATTR_SYSCALL_OFFSETS
	.align		4
        /*00d8*/ 	.byte	0x04, 0x46
        /*00da*/ 	.short	(.L_45 - .L_44)


	//   ....[0]....
.L_44:
        /*00dc*/ 	.word	0x00005090


	//   ....[1]....
        /*00e0*/ 	.word	0x00005180


	//   ....[2]....
        /*00e4*/ 	.word	0x000059c0


	//   ....[3]....
        /*00e8*/ 	.word	0x00006670


	//----- nvinfo : EIATTR_MBARRIER_INSTR_OFFSETS
	.align		4
.L_45:
        /*00ec*/ 	.byte	0x04, 0x39
        /*00ee*/ 	.short	(.L_47 - .L_46)


	//   ....[0]....
.L_46:
        /*00f0*/ 	.word	0x000005b0
        /*00f4*/ 	.word	0x000000ff
        /*00f8*/ 	.word	0x00000000
        /*00fc*/ 	.short	0x0100
        /*00fe*/ 	.byte	0x05
	.zero		1


	//   ....[1]....
        /*0100*/ 	.word	0x000005c0
        /*0104*/ 	.word	0x000000ff
        /*0108*/ 	.word	0x00000018
        /*010c*/ 	.short	0x0100
        /*010e*/ 	.byte	0x05
	.zero		1


	//   ....[2]....
        /*0110*/ 	.word	0x000005d0
        /*0114*/ 	.word	0x000000ff
        /*0118*/ 	.word	0x00000008
        /*011c*/ 	.short	0x0100
        /*011e*/ 	.byte	0x05
	.zero		1


	//   ....[3]....
        /*0120*/ 	.word	0x000005e0
        /*0124*/ 	.word	0x000000ff
        /*0128*/ 	.word	0x00000020
        /*012c*/ 	.short	0x0100
        /*012e*/ 	.byte	0x05
	.zero		1


	//   ....[4]....
        /*0130*/ 	.word	0x000005f0
        /*0134*/ 	.word	0x000000ff
        /*0138*/ 	.word	0x00000010
        /*013c*/ 	.short	0x0100
        /*013e*/ 	.byte	0x05
	.zero		1


	//   ....[5]....
        /*0140*/ 	.word	0x00000600
        /*0144*/ 	.word	0x000000ff
        /*0148*/ 	.word	0x00000028
        /*014c*/ 	.short	0x0100
        /*014e*/ 	.byte	0x05
	.zero		1


	//   ....[6]....
        /*0150*/ 	.word	0x00000730
        /*0154*/ 	.word	0x000000ff
        /*0158*/ 	.word	0x00000030
        /*015c*/ 	.short	0x0100
        /*015e*/ 	.byte	0x07
	.zero		1


	//   ....[7]....
        /*0160*/ 	.word	0x00000740
        /*0164*/ 	.word	0x000000ff
        /*0168*/ 	.word	0x00000048
        /*016c*/ 	.short	0x0100
        /*016e*/ 	.byte	0x07
	.zero		1


	//   ....[8]....
        /*0170*/ 	.word	0x00000750
        /*0174*/ 	.word	0x000000ff
        /*0178*/ 	.word	0x00000038
        /*017c*/ 	.short	0x0100
        /*017e*/ 	.byte	0x07
	.zero		1


	//   ....[9]....
        /*0180*/ 	.word	0x00000760
        /*0184*/ 	.word	0x000000ff
        /*0188*/ 	.word	0x00000050
        /*018c*/ 	.short	0x0100
        /*018e*/ 	.byte	0x07
	.zero		1


	//   ....[10]....
        /*0190*/ 	.word	0x00000770
        /*0194*/ 	.word	0x000000ff
        /*0198*/ 	.word	0x00000040
        /*019c*/ 	.short	0x0100
        /*019e*/ 	.byte	0x07
	.zero		1


	//   ....[11]....
        /*01a0*/ 	.word	0x00000780
        /*01a4*/ 	.word	0x000000ff
        /*01a8*/ 	.word	0x00000058
        /*01ac*/ 	.short	0x0100
        /*01ae*/ 	.byte	0x07
	.zero		1


	//   ....[12]....
        /*01b0*/ 	.word	0x00000870
        /*01b4*/ 	.word	0x000000ff
        /*01b8*/ 	.word	0x00000060
        /*01bc*/ 	.short	0x0100
        /*01be*/ 	.byte	0x05
	.zero		1


	//   ....[13]....
        /*01c0*/ 	.word	0x00000880
        /*01c4*/ 	.word	0x000000ff
        /*01c8*/ 	.word	0x00000068
        /*01cc*/ 	.short	0x0100
        /*01ce*/ 	.byte	0x05
	.zero		1


	//   ....[14]....
        /*01d0*/ 	.word	0x000009c0
        /*01d4*/ 	.word	0x000000ff
        /*01d8*/ 	.word	0x00000070
        /*01dc*/ 	.short	0x0100
        /*01de*/ 	.byte	0x05
	.zero		1


	//   ....[15]....
        /*01e0*/ 	.word	0x000009d0
        /*01e4*/ 	.word	0x000000ff
        /*01e8*/ 	.word	0x00000080
        /*01ec*/ 	.short	0x0100
        /*01ee*/ 	.byte	0x05
	.zero		1


	//   ....[16]....
        /*01f0*/ 	.word	0x000009e0
        /*01f4*/ 	.word	0x000000ff
        /*01f8*/ 	.word	0x00000078
        /*01fc*/ 	.short	0x0100
        /*01fe*/ 	.byte	0x05
	.zero		1


	//   ....[17]....
        /*0200*/ 	.word	0x000009f0
        /*0204*/ 	.word	0x000000ff
        /*0208*/ 	.word	0x00000088
        /*020c*/ 	.short	0x0100
        /*020e*/ 	.byte	0x05
	.zero		1


	//   ....[18]....
        /*0210*/ 	.word	0x00000b20
        /*0214*/ 	.word	0x000000ff
        /*0218*/ 	.word	0x00000090
        /*021c*/ 	.short	0x0100
        /*021e*/ 	.byte	0x07
	.zero		1


	//   ....[19]....
        /*0220*/ 	.word	0x00000b30
        /*0224*/ 	.word	0x000000ff
        /*0228*/ 	.word	0x000000b0
        /*022c*/ 	.short	0x0100
        /*022e*/ 	.byte	0x07
	.zero		1


	//   ....[20]....
        /*0230*/ 	.word	0x00000b40
        /*0234*/ 	.word	0x000000ff
        /*0238*/ 	.word	0x00000098
        /*023c*/ 	.short	0x0100
        /*023e*/ 	.byte	0x07
	.zero		1


	//   ....[21]....
        /*0240*/ 	.word	0x00000b50
        /*0244*/ 	.word	0x000000ff
        /*0248*/ 	.word	0x000000b8
        /*024c*/ 	.short	0x0100
        /*024e*/ 	.byte	0x07
	.zero		1


	//   ....[22]....
        /*0250*/ 	.word	0x00000b60
        /*0254*/ 	.word	0x000000ff
        /*0258*/ 	.word	0x000000a0
        /*025c*/ 	.short	0x0100
        /*025e*/ 	.byte	0x07
	.zero		1


	//   ....[23]....
        /*0260*/ 	.word	0x00000b70
        /*0264*/ 	.word	0x000000ff
        /*0268*/ 	.word	0x000000c0
        /*026c*/ 	.short	0x0100
        /*026e*/ 	.byte	0x07
	.zero		1


	//   ....[24]....
        /*0270*/ 	.word	0x00000b80
        /*0274*/ 	.word	0x000000ff
        /*0278*/ 	.word	0x000000a8
        /*027c*/ 	.short	0x0100
        /*027e*/ 	.byte	0x07
	.zero		1


	//   ....[25]....
        /*0280*/ 	.word	0x00000b90
        /*0284*/ 	.word	0x000000ff
        /*0288*/ 	.word	0x000000c8
        /*028c*/ 	.short	0x0100
        /*028e*/ 	.byte	0x07
	.zero		1


	//   ....[26]....
        /*0290*/ 	.word	0x00000c80
        /*0294*/ 	.word	0x000000ff
        /*0298*/ 	.word	0x000000d0
        /*029c*/ 	.short	0x0100
        /*029e*/ 	.byte	0x05
	.zero		1


	//   ....[27]....
        /*02a0*/ 	.word	0x00000c90
        /*02a4*/ 	.word	0x000000ff
        /*02a8*/ 	.word	0x000000e0
        /*02ac*/ 	.short	0x0100
        /*02ae*/ 	.byte	0x05
	.zero		1


	//   ....[28]....
        /*02b0*/ 	.word	0x00000ca0
        /*02b4*/ 	.word	0x000000ff
        /*02b8*/ 	.word	0x000000d8
        /*02bc*/ 	.short	0x0100
        /*02be*/ 	.byte	0x05
	.zero		1


	//   ....[29]....
        /*02c0*/ 	.word	0x00000cb0
        /*02c4*/ 	.word	0x000000ff
        /*02c8*/ 	.word	0x000000e8
        /*02cc*/ 	.short	0x0100
        /*02ce*/ 	.byte	0x05
	.zero		1


	//   ....[30]....
        /*02d0*/ 	.word	0x00001580
        /*02d4*/ 	.word	0x00000002
        /*02d8*/ 	.word	0x000000e0
        /*02dc*/ 	.short	0x010a
        /*02de*/ 	.byte	0xff
	.zero		1


	//   ....[31]....
        /*02e0*/ 	.word	0x000015b0
        /*02e4*/ 	.word	0x00000002
        /*02e8*/ 	.word	0x000000d0
        /*02ec*/ 	.short	0x0101
        /*02ee*/ 	.byte	0xff
	.zero		1


	//   ....[32]....
        /*02f0*/ 	.word	0x00001680
        /*02f4*/ 	.word	0x000000ff
        /*02f8*/ 	.word	0x00000018
        /*02fc*/ 	.short	0x010a
        /*02fe*/ 	.byte	0x08
	.zero		1


	//   ....[33]....
        /*0300*/ 	.word	0x00001720
        /*0304*/ 	.word	0x000000ff
        /*0308*/ 	.word	0x00000018
        /*030c*/ 	.short	0x010a
        /*030e*/ 	.byte	0x21
	.zero		1


	//   ....[34]....
        /*0310*/ 	.word	0x00001870
        /*0314*/ 	.word	0x000000ff
        /*0318*/ 	.word	0x00000018
        /*031c*/ 	.short	0x010a
        /*031e*/ 	.byte	0x08
	.zero		1


	//   ....[35]....
        /*0320*/ 	.word	0x00001980
        /*0324*/ 	.word	0x000000ff
        /*0328*/ 	.word	0x00000068
        /*032c*/ 	.short	0x0101
        /*032e*/ 	.byte	0x04
	.zero		1


	//   ....[36]....
        /*0330*/ 	.word	0x000019a0
        /*0334*/ 	.word	0x000000ff
        /*0338*/ 	.word	0x00000018
        /*033c*/ 	.short	0x010a
        /*033e*/ 	.byte	0x08
	.zero		1


	//   ....[37]....
        /*0340*/ 	.word	0x00001a20
        /*0344*/ 	.word	0x000000ff
        /*0348*/ 	.word	0x00000018
        /*034c*/ 	.short	0x010a
        /*034e*/ 	.byte	0x11
	.zero		1


	//   ....[38]....
        /*0350*/ 	.word	0x00001b70
        /*0354*/ 	.word	0x000000ff
        /*0358*/ 	.word	0x00000018
        /*035c*/ 	.short	0x010a
        /*035e*/ 	.byte	0x08
	.zero		1


	//   ....[39]....
        /*0360*/ 	.word	0x00001cb0
        /*0364*/ 	.word	0x00000002
        /*0368*/ 	.word	0x00000070
        /*036c*/ 	.short	0x010a
        /*036e*/ 	.byte	0xff
	.zero		1


	//   ....[40]....
        /*0370*/ 	.word	0x00001d70
        /*0374*/ 	.word	0x00000002
        /*0378*/ 	.word	0x00000000
        /*037c*/ 	.short	0x0101
        /*037e*/ 	.byte	0xff
	.zero		1


	//   ....[41]....
        /*0380*/ 	.word	0x000022d0
        /*0384*/ 	.word	0x000000ff
        /*0388*/ 	.word	0x00000000
        /*038c*/ 	.short	0x010a
        /*038e*/ 	.byte	0x05
	.zero		1


	//   ....[42]....
        /*0390*/ 	.word	0x00002360
        /*0394*/ 	.word	0x000000ff
        /*0398*/ 	.word	0x00000000
        /*039c*/ 	.short	0x010a
        /*039e*/ 	.byte	0x05
	.zero		1


	//   ....[43]....
        /*03a0*/ 	.word	0x00002400
        /*03a4*/ 	.word	0x00000000
        /*03a8*/ 	.word	0x00000000
        /*03ac*/ 	.short	0x010a
        /*03ae*/ 	.byte	0xff
	.zero		1


	//   ....[44]....
        /*03b0*/ 	.word	0x00002520
        /*03b4*/ 	.word	0x00000000
        /*03b8*/ 	.word	0x000000d0
        /*03bc*/ 	.short	0x010a
        /*03be*/ 	.byte	0xff
	.zero		1


	//   ....[45]....
        /*03c0*/ 	.word	0x00002590
        /*03c4*/ 	.word	0x00000000
        /*03c8*/ 	.word	0x00000000
        /*03cc*/ 	.short	0x0101
        /*03ce*/ 	.byte	0xff
	.zero		1


	//   ....[46]....
        /*03d0*/ 	.word	0x000025b0
        /*03d4*/ 	.word	0x000000ff
        /*03d8*/ 	.word	0x00000080
        /*03dc*/ 	.short	0x010a
        /*03de*/ 	.byte	0x05
	.zero		1


	//   ....[47]....
        /*03e0*/ 	.word	0x000026d0
        /*03e4*/ 	.word	0x00000000
        /*03e8*/ 	.word	0x00000070
        /*03ec*/ 	.short	0x010a
        /*03ee*/ 	.byte	0xff
	.zero		1


	//   ....[48]....
        /*03f0*/ 	.word	0x000027d0
        /*03f4*/ 	.word	0x00000000
        /*03f8*/ 	.word	0x00000000
        /*03fc*/ 	.short	0x0101
        /*03fe*/ 	.byte	0xff
	.zero		1


	//   ....[49]....
        /*0400*/ 	.word	0x00002860
        /*0404*/ 	.word	0x000000ff
        /*0408*/ 	.word	0x00000080
        /*040c*/ 	.short	0x0106
        /*040e*/ 	.byte	0x05
	.zero		1


	//   ....[50]....
        /*0410*/ 	.word	0x00002880
        /*0414*/ 	.word	0x000000ff
        /*0418*/ 	.word	0x00000080
        /*041c*/ 	.short	0x010a
        /*041e*/ 	.byte	0x05
	.zero		1


	//   ....[51]....
        /*0420*/ 	.word	0x00002910
        /*0424*/ 	.word	0x000000ff
        /*0428*/ 	.word	0x00000080
        /*042c*/ 	.short	0x0106
        /*042e*/ 	.byte	0x04
	.zero		1


	//   ....[52]....
        /*0430*/ 	.word	0x00002950
        /*0434*/ 	.word	0x00000000
        /*0438*/ 	.word	0x00000080
        /*043c*/ 	.short	0x010a
        /*043e*/ 	.byte	0xff
	.zero		1


	//   ....[53]....
        /*0440*/ 	.word	0x00002e90
        /*0444*/ 	.word	0x00000000
        /*0448*/ 	.word	0x00000070
        /*044c*/ 	.short	0x010a
        /*044e*/ 	.byte	0xff
	.zero		1


	//   ....[54]....
        /*0450*/ 	.word	0x00002fa0
        /*0454*/ 	.word	0x00000003
        /*0458*/ 	.word	0x00000000
        /*045c*/ 	.short	0x0101
        /*045e*/ 	.byte	0xff
	.zero		1


	//   ....[55]....
        /*0460*/ 	.word	0x00002fb0
        /*0464*/ 	.word	0x000000ff
        /*0468*/ 	.word	0x00000000
        /*046c*/ 	.short	0x010a
        /*046e*/ 	.byte	0x06
	.zero		1


	//   ....[56]....
        /*0470*/ 	.word	0x00002fd0
        /*0474*/ 	.word	0x000000ff
        /*0478*/ 	.word	0x000000b0
        /*047c*/ 	.short	0x010a
        /*047e*/ 	.byte	0x07
	.zero		1


	//   ....[57]....
        /*0480*/ 	.word	0x000030a0
        /*0484*/ 	.word	0x000000ff
        /*0488*/ 	.word	0x00000000
        /*048c*/ 	.short	0x010a
        /*048e*/ 	.byte	0x06
	.zero		1


	//   ....[58]....
        /*0490*/ 	.word	0x000031d0
        /*0494*/ 	.word	0x000000ff
        /*0498*/ 	.word	0x00000000
        /*049c*/ 	.short	0x010a
        /*049e*/ 	.byte	0x1a
	.zero		1


	//   ....[59]....
        /*04a0*/ 	.word	0x00003470
        /*04a4*/ 	.word	0x000000ff
        /*04a8*/ 	.word	0x00000000
        /*04ac*/ 	.short	0x010a
        /*04ae*/ 	.byte	0x06
	.zero		1


	//   ....[60]....
        /*04b0*/ 	.word	0x00003500
        /*04b4*/ 	.word	0x000000ff
        /*04b8*/ 	.word	0x00000000
        /*04bc*/ 	.short	0x010a
        /*04be*/ 	.byte	0x06
	.zero		1


	//   ....[61]....
        /*04c0*/ 	.word	0x00003590
        /*04c4*/ 	.word	0x000000ff
        /*04c8*/ 	.word	0x00000000
        /*04cc*/ 	.short	0x010a
        /*04ce*/ 	.byte	0x06
	.zero		1


	//   ....[62]....
        /*04d0*/ 	.word	0x00003620
        /*04d4*/ 	.word	0x000000ff
        /*04d8*/ 	.word	0x00000000
        /*04dc*/ 	.short	0x010a
        /*04de*/ 	.byte	0x07
	.zero		1


	//   ....[63]....
        /*04e0*/ 	.word	0x00003a60
        /*04e4*/ 	.word	0x00000000
        /*04e8*/ 	.word	0x00000070
        /*04ec*/ 	.short	0x010a
        /*04ee*/ 	.byte	0xff
	.zero		1


	//   ....[64]....
        /*04f0*/ 	.word	0x00003b20
        /*04f4*/ 	.word	0x00000000
        /*04f8*/ 	.word	0x00000000
        /*04fc*/ 	.short	0x0101
        /*04fe*/ 	.byte	0xff
	.zero		1


	//   ....[65]....
        /*0500*/ 	.word	0x00003e40
        /*0504*/ 	.word	0x000000ff
        /*0508*/ 	.word	0x00000068
        /*050c*/ 	.short	0x010a
        /*050e*/ 	.byte	0x07
	.zero		1


	//   ....[66]....
        /*0510*/ 	.word	0x00004060
        /*0514*/ 	.word	0x000000ff
        /*0518*/ 	.word	0x00000048
        /*051c*/ 	.short	0x010a
        /*051e*/ 	.byte	0x0f
	.zero		1


	//   ....[67]....
        /*0520*/ 	.word	0x00004260
        /*0524*/ 	.word	0x000000ff
        /*0528*/ 	.word	0x00000030
        /*052c*/ 	.short	0x010b
        /*052e*/ 	.byte	0x0f
	.zero		1


	//   ....[68]....
        /*0530*/ 	.word	0x000042b0
        /*0534*/ 	.word	0x000000ff
        /*0538*/ 	.word	0x00000000
        /*053c*/ 	.short	0x0101
        /*053e*/ 	.byte	0x10
	.zero		1


	//   ....[69]....
        /*0540*/ 	.word	0x000042f0
        /*0544*/ 	.word	0x000000ff
        /*0548*/ 	.word	0x00000048
        /*054c*/ 	.short	0x010a
        /*054e*/ 	.byte	0x0d
	.zero		1


	//   ....[70]....
        /*0550*/ 	.word	0x00004530
        /*0554*/ 	.word	0x000000ff
        /*0558*/ 	.word	0x00000030
        /*055c*/ 	.short	0x010b
        /*055e*/ 	.byte	0x0d
	.zero		1


	//   ....[71]....
        /*0560*/ 	.word	0x000045a0
        /*0564*/ 	.word	0x000000ff
        /*0568*/ 	.word	0x00000000
        /*056c*/ 	.short	0x0101
        /*056e*/ 	.byte	0x0f
	.zero		1


	//   ....[72]....
        /*0570*/ 	.word	0x000045f0
        /*0574*/ 	.word	0x000000ff
        /*0578*/ 	.word	0x00000000
        /*057c*/ 	.short	0x010a
        /*057e*/ 	.byte	0x04
	.zero		1


	//   ....[73]....
        /*0580*/ 	.word	0x00004680
        /*0584*/ 	.word	0x000000ff
        /*0588*/ 	.word	0x00000000
        /*058c*/ 	.short	0x010a
        /*058e*/ 	.byte	0x04
	.zero		1


	//   ....[74]....
        /*0590*/ 	.word	0x00004720
        /*0594*/ 	.word	0x00000000
        /*0598*/ 	.word	0x00000000
        /*059c*/ 	.short	0x010a
        /*059e*/ 	.byte	0xff
	.zero		1


	//   ....[75]....
        /*05a0*/ 	.word	0x00004a60
        /*05a4*/ 	.word	0x00000000
        /*05a8*/ 	.word	0x00000070
        /*05ac*/ 	.short	0x010a
        /*05ae*/ 	.byte	0xff
	.zero		1


	//   ....[76]....
        /*05b0*/ 	.word	0x00004b70
        /*05b4*/ 	.word	0x00000000
        /*05b8*/ 	.word	0x00000000
        /*05bc*/ 	.short	0x0101
        /*05be*/ 	.byte	0xff
	.zero		1


	//   ....[77]....
        /*05c0*/ 	.word	0x00005610
        /*05c4*/ 	.word	0x00000000
        /*05c8*/ 	.word	0x00000030
        /*05cc*/ 	.short	0x010a
        /*05ce*/ 	.byte	0xff
	.zero		1


	//   ....[78]....
        /*05d0*/ 	.word	0x00005680
        /*05d4*/ 	.word	0x00000049
        /*05d8*/ 	.word	0x00000090
        /*05dc*/ 	.short	0x010a
        /*05de*/ 	.byte	0xff
	.zero		1


	//   ....[79]....
        /*05e0*/ 	.word	0x00005770
        /*05e4*/ 	.word	0x00000000
        /*05e8*/ 	.word	0x00000030
        /*05ec*/ 	.short	0x010a
        /*05ee*/ 	.byte	0xff
	.zero		1


	//   ....[80]....
        /*05f0*/ 	.word	0x000058a0
        /*05f4*/ 	.word	0x00000049
        /*05f8*/ 	.word	0x00000090
        /*05fc*/ 	.short	0x010a
        /*05fe*/ 	.byte	0xff
	.zero		1


	//   ....[81]....
        /*0600*/ 	.word	0x000063b0
        /*0604*/ 	.word	0x00000000
        /*0608*/ 	.word	0x00000000
        /*060c*/ 	.short	0x0101
        /*060e*/ 	.byte	0xff
	.zero		1


	//   ....[82]....
        /*0610*/ 	.word	0x000063c0
        /*0614*/ 	.word	0x00000002
        /*0618*/ 	.word	0x00000030
        /*061c*/ 	.short	0x010a
        /*061e*/ 	.byte	0xff
	.zero		1


	//   ....[83]....
        /*0620*/ 	.word	0x00006490
        /*0624*/ 	.word	0x00000002
        /*0628*/ 	.word	0x00000030
        /*062c*/ 	.short	0x010a
        /*062e*/ 	.byte	0xff
	.zero		1


	//   ....[84]....
        /*0630*/ 	.word	0x00006800
        /*0634*/ 	.word	0x000000ff
        /*0638*/ 	.word	0x00000000
        /*063c*/ 	.short	0x0101
        /*063e*/ 	.byte	0x05
	.zero		1


	//   ....[85]....
        /*0640*/ 	.word	0x00007130
        /*0644*/ 	.word	0x00000000
        /*0648*/ 	.word	0x00000000
        /*064c*/ 	.short	0x0101
        /*064e*/ 	.byte	0xff
	.zero		1


	//   ....[86]....
        /*0650*/ 	.word	0x000073a0
        /*0654*/ 	.word	0x000000ff
        /*0658*/ 	.word	0x00000000
        /*065c*/ 	.short	0x0101
        /*065e*/ 	.byte	0x04
	.zero		1


	//   ....[87]....
        /*0660*/ 	.word	0x000073c0
        /*0664*/ 	.word	0x00000002
        /*0668*/ 	.word	0x000000e0
        /*066c*/ 	.short	0x010a
        /*066e*/ 	.byte	0xff
	.zero		1


	//   ....[88]....
        /*0670*/ 	.word	0x00007420
        /*0674*/ 	.word	0x00000002
        /*0678*/ 	.word	0x00000018
        /*067c*/ 	.short	0x010a
        /*067e*/ 	.byte	0xff
	.zero		1


	//   ....[89]....
        /*0680*/ 	.word	0x00007480
        /*0684*/ 	.word	0x00000002
        /*0688*/ 	.word	0x00000018
        /*068c*/ 	.short	0x010a
        /*068e*/ 	.byte	0xff
	.zero		1


	//   ....[90]....
        /*0690*/ 	.word	0x000074d0
        /*0694*/ 	.word	0x00000002
        /*0698*/ 	.word	0x00000070
        /*069c*/ 	.short	0x010a
        /*069e*/ 	.byte	0xff
	.zero		1


	//   ....[91]....
        /*06a0*/ 	.word	0x00007530
        /*06a4*/ 	.word	0x00000000
        /*06a8*/ 	.word	0x00000000
        /*06ac*/ 	.short	0x010a
        /*06ae*/ 	.byte	0xff
	.zero		1


	//   ....[92]....
        /*06b0*/ 	.word	0x00007590
        /*06b4*/ 	.word	0x00000000
        /*06b8*/ 	.word	0x00000000
        /*06bc*/ 	.short	0x010a
        /*06be*/ 	.byte	0xff
	.zero		1


	//   ....[93]....
        /*06c0*/ 	.word	0x000075e0
        /*06c4*/ 	.word	0x00000000
        /*06c8*/ 	.word	0x000000d0
        /*06cc*/ 	.short	0x010a
        /*06ce*/ 	.byte	0xff
	.zero		1


	//   ....[94]....
        /*06d0*/ 	.word	0x00007640
        /*06d4*/ 	.word	0x00000000
        /*06d8*/ 	.word	0x00000080
        /*06dc*/ 	.short	0x010a
        /*06de*/ 	.byte	0xff
	.zero		1


	//   ....[95]....
        /*06e0*/ 	.word	0x00007690
        /*06e4*/ 	.word	0x00000000
        /*06e8*/ 	.word	0x00000070
        /*06ec*/ 	.short	0x010a
        /*06ee*/ 	.byte	0xff
	.zero		1


	//   ....[96]....
        /*06f0*/ 	.word	0x000076f0
        /*06f4*/ 	.word	0x00000000
        /*06f8*/ 	.word	0x00000080
        /*06fc*/ 	.short	0x010a
        /*06fe*/ 	.byte	0xff
	.zero		1


	//   ....[97]....
        /*0700*/ 	.word	0x00007740
        /*0704*/ 	.word	0x00000000
        /*0708*/ 	.word	0x00000070
        /*070c*/ 	.short	0x010a
        /*070e*/ 	.byte	0xff
	.zero		1


	//   ....[98]....
        /*0710*/ 	.word	0x000077a0
        /*0714*/ 	.word	0x00000002
        /*0718*/ 	.word	0x000000b0
        /*071c*/ 	.short	0x010a
        /*071e*/ 	.byte	0xff
	.zero		1


	//   ....[99]....
        /*0720*/ 	.word	0x00007800
        /*0724*/ 	.word	0x00000000
        /*0728*/ 	.word	0x00000000
        /*072c*/ 	.short	0x010a
        /*072e*/ 	.byte	0xff
	.zero		1


	//   ....[100]....
        /*0730*/ 	.word	0x00007860
        /*0734*/ 	.word	0x00000000
        /*0738*/ 	.word	0x00000000
        /*073c*/ 	.short	0x010a
        /*073e*/ 	.byte	0xff
	.zero		1


	//   ....[101]....
        /*0740*/ 	.word	0x000078c0
        /*0744*/ 	.word	0x00000000
        /*0748*/ 	.word	0x00000000
        /*074c*/ 	.short	0x010a
        /*074e*/ 	.byte	0xff
	.zero		1


	//   ....[102]....
        /*0750*/ 	.word	0x00007920
        /*0754*/ 	.word	0x00000000
        /*0758*/ 	.word	0x00000000
        /*075c*/ 	.short	0x010a
        /*075e*/ 	.byte	0xff
	.zero		1


	//   ....[103]....
        /*0760*/ 	.word	0x00007980
        /*0764*/ 	.word	0x00000000
        /*0768*/ 	.word	0x00000000
        /*076c*/ 	.short	0x010a
        /*076e*/ 	.byte	0xff
	.zero		1


	//   ....[104]....
        /*0770*/ 	.word	0x000079d0
        /*0774*/ 	.word	0x00000000
        /*0778*/ 	.word	0x00000070
        /*077c*/ 	.short	0x010a
        /*077e*/ 	.byte	0xff
	.zero		1


	//   ....[105]....
        /*0780*/ 	.word	0x00007a30
        /*0784*/ 	.word	0x00000000
        /*0788*/ 	.word	0x00000068
        /*078c*/ 	.short	0x010a
        /*078e*/ 	.byte	0xff
	.zero		1


	//   ....[106]....
        /*0790*/ 	.word	0x00007a90
        /*0794*/ 	.word	0x00000000
        /*0798*/ 	.word	0x00000048
        /*079c*/ 	.short	0x010a
        /*079e*/ 	.byte	0xff
	.zero		1


	//   ....[107]....
        /*07a0*/ 	.word	0x00007af0
        /*07a4*/ 	.word	0x00000000
        /*07a8*/ 	.word	0x00000048
        /*07ac*/ 	.short	0x010a
        /*07ae*/ 	.byte	0xff
	.zero		1


	//   ....[108]....
        /*07b0*/ 	.word	0x00007b50
        /*07b4*/ 	.word	0x00000000
        /*07b8*/ 	.word	0x00000000
        /*07bc*/ 	.short	0x010a
        /*07be*/ 	.byte	0xff
	.zero		1


	//   ....[109]....
        /*07c0*/ 	.word	0x00007bb0
        /*07c4*/ 	.word	0x00000000
        /*07c8*/ 	.word	0x00000000
        /*07cc*/ 	.short	0x010a
        /*07ce*/ 	.byte	0xff
	.zero		1


	//   ....[110]....
        /*07d0*/ 	.word	0x00007c00
        /*07d4*/ 	.word	0x00000000
        /*07d8*/ 	.word	0x00000070
        /*07dc*/ 	.short	0x010a
        /*07de*/ 	.byte	0xff
	.zero		1


	//   ....[111]....
        /*07e0*/ 	.word	0x00007c50
        /*07e4*/ 	.word	0x00000000
        /*07e8*/ 	.word	0x00000030
        /*07ec*/ 	.short	0x010a
        /*07ee*/ 	.byte	0xff
	.zero		1


	//   ....[112]....
        /*07f0*/ 	.word	0x00007ca0
        /*07f4*/ 	.word	0x00000049
        /*07f8*/ 	.word	0x00000090
        /*07fc*/ 	.short	0x010a
        /*07fe*/ 	.byte	0xff
	.zero		1


	//   ....[113]....
        /*0800*/ 	.word	0x00007cf0
        /*0804*/ 	.word	0x00000002
        /*0808*/ 	.word	0x00000030
        /*080c*/ 	.short	0x010a
        /*080e*/ 	.byte	0xff
	.zero		1


	//----- nvinfo : EIATTR_NUM_MBARRIERS
	.align		4
.L_47:
        /*0810*/ 	.byte	0x03, 0x38
        /*0812*/ 	.short	0x001e


	//----- nvinfo : EIATTR_EXIT_INSTR_OFFSETS
	.align		4
        /*0814*/ 	.byte	0x04, 0x1c
        /*0816*/ 	.short	(.L_49 - .L_48)


	//   ....[0]....
.L_48:
        /*0818*/ 	.word	0x00002430


	//   ....[1]....
        /*081c*/ 	.word	0x00002920


	//   ....[2]....
        /*0820*/ 	.word	0x00002980


	//   ....[3]....
        /*0824*/ 	.word	0x00003880


	//   ....[4]....
        /*0828*/ 	.word	0x00004750


	//   ....[5]....
        /*082c*/ 	.word	0x00004790


	//   ....[6]....
        /*0830*/ 	.word	0x00007290


	//   ....[7]....
        /*0834*/ 	.word	0x00007310


	//   ....[8]....
        /*0838*/ 	.word	0x00007340


	//   ....[9]....
        /*083c*/ 	.word	0x000073b0


	//----- nvinfo : EIATTR_MAX_THREADS
	.align		4
.L_49:
        /*0840*/ 	.byte	0x04, 0x05
        /*0842*/ 	.short	(.L_51 - .L_50)
.L_50:
        /*0844*/ 	.word	0x00000100
        /*0848*/ 	.word	0x00000001
        /*084c*/ 	.word	0x00000001


	//----- nvinfo : EIATTR_CRS_STACK_SIZE
	.align		4
.L_51:
        /*0850*/ 	.byte	0x04, 0x1e
        /*0852*/ 	.short	(.L_53 - .L_52)
.L_52:
        /*0854*/ 	.word	0x00000000


	//----- nvinfo : EIATTR_CBANK_PARAM_SIZE
	.align		4
.L_53:
        /*0858*/ 	.byte	0x03, 0x19
        /*085a*/ 	.short	0x0800


	//----- nvinfo : EIATTR_PARAM_CBANK
	.align		4
        /*085c*/ 	.byte	0x04, 0x0a
        /*085e*/ 	.short	(.L_55 - .L_54)
	.align		4
.L_54:
        /*0860*/ 	.word	index@(.nv.constant0._ZN7cutlass13device_kernelINS_4gemm6kernel13GemmUniversalIN4cute5tupleIJiiiiEEENS1_10collective13CollectiveMmaINS1_35MainloopSm100TmaUmmaWarpSpecializedILi3ELi2ELi4ENS5_IJNS4_1CILi1EEESB_SB_EEEEENS5_IJNSA_ILi128EEENSA_ILi64EEESF_EEENS_10bfloat16_tENS5_IJlSB_lEEESH_SI_NS4_8TiledMMAINS4_8MMA_AtomIJNS4_20SM100_MMA_F16BF16_SSISH_SH_fLi128ELi64ELNS4_4UMMA5MajorE0ELSN_0ELNSM_7ScaleInE0ELSO_0EEEEEENS4_6LayoutISC_NS5_IJNSA_ILi0EEESS_SS_EEEEENS5_IJNS4_10UnderscoreESV_SV_EEEEENS4_13SM90_TMA_LOADENS4_14ComposedLayoutINS4_7SwizzleILi3ELi4ELi3EEENS4_18smem_ptr_flag_bitsILi16EEENSR_INS5_IJNSA_ILi8EEESF_EEENS5_IJSF_SB_EEEEEEEvNS4_8identityESY_S18_vS19_EENS_8epilogue10collective18CollectiveEpilogueINS1B_23Sm100TmaWarpSpecializedILi3ELi2ELi32ELb1ELb0EEEJSG_NS5_IJNSR_ISE_SB_EENSR_INSA_ILi32EEESB_EEEEESH_SI_SH_SI_NS1B_6fusion15FusionCallbacksIS1F_NS1K_17LinearCombinationISH_fSH_fLNS_15FloatRoundStyleE2EEESG_S1J_JEEENS4_5SM1004TMEM4LOAD26SM100_TMEM_LOAD_32dp32b32xESY_NSZ_INS10_ILi2ELi4ELi3EEES13_NSR_INS5_IJS14_S1H_EEENS5_IJS1H_SB_EEEEEEENS4_39AutoVectorizingCopyWithAssumedAlignmentILi128EEENS4_14SM90_TMA_STOREES1Y_S20_S20_EEEvvEEEEvNT_6ParamsE)
        /*0864*/ 	.short	0x0380
        /*0866*/ 	.short	0x0800


	//----- nvinfo : EIATTR_SW_WAR
	.align		4
.L_55:
        /*0868*/ 	.byte	0x04, 0x36
        /*086a*/ 	.short	(.L_57 - .L_56)
.L_56:
        /*086c*/ 	.word	0x00000008
.L_57:


//--------------------- .nv.callgraph             --------------------------
	.section	.nv.callgraph,"",@"SHT_CUDA_CALLGRAPH"
	.align	4
	.sectionentsize	8
	.align		4
        /*0000*/ 	.word	0x00000000
	.align		4
        /*0004*/ 	.word	0xffffffff
	.align		4
        /*0008*/ 	.word	index@(_ZN7cutlass13device_kernelINS_4gemm6kernel13GemmUniversalIN4cute5tupleIJiiiiEEENS1_10collective13CollectiveMmaINS1_35MainloopSm100TmaUmmaWarpSpecializedILi3ELi2ELi4ENS5_IJNS4_1CILi1EEESB_SB_EEEEENS5_IJNSA_ILi128EEENSA_ILi64EEESF_EEENS_10bfloat16_tENS5_IJlSB_lEEESH_SI_NS4_8TiledMMAINS4_8MMA_AtomIJNS4_20SM100_MMA_F16BF16_SSISH_SH_fLi128ELi64ELNS4_4UMMA5MajorE0ELSN_0ELNSM_7ScaleInE0ELSO_0EEEEEENS4_6LayoutISC_NS5_IJNSA_ILi0EEESS_SS_EEEEENS5_IJNS4_10UnderscoreESV_SV_EEEEENS4_13SM90_TMA_LOADENS4_14ComposedLayoutINS4_7SwizzleILi3ELi4ELi3EEENS4_18smem_ptr_flag_bitsILi16EEENSR_INS5_IJNSA_ILi8EEESF_EEENS5_IJSF_SB_EEEEEEEvNS4_8identityESY_S18_vS19_EENS_8epilogue10collective18CollectiveEpilogueINS1B_23Sm100TmaWarpSpecializedILi3ELi2ELi32ELb1ELb0EEEJSG_NS5_IJNSR_ISE_SB_EENSR_INSA_ILi32EEESB_EEEEESH_SI_SH_SI_NS1B_6fusion15FusionCallbacksIS1F_NS1K_17LinearCombinationISH_fSH_fLNS_15FloatRoundStyleE2EEESG_S1J_JEEENS4_5SM1004TMEM4LOAD26SM100_TMEM_LOAD_32dp32b32xESY_NSZ_INS10_ILi2ELi4ELi3EEES13_NSR_INS5_IJS14_S1H_EEENS5_IJS1H_SB_EEEEEEENS4_39AutoVectorizingCopyWithAssumedAlignmentILi128EEENS4_14SM90_TMA_STOREES1Y_S20_S20_EEEvvEEEEvNT_6ParamsE)
	.align		4
        /*000c*/ 	.word	index@(__assertfail)
	.align		4
        /*0010*/ 	.word	0x00000000
	.align		4
        /*0014*/ 	.word	0xfffffffe
	.align		4
        /*0018*/ 	.word	0x00000000
	.align		4
        /*001c*/ 	.word	0xfffffffd
	.align		4
        /*0020*/ 	.word	0x00000000
	.align		4
        /*0024*/ 	.word	0xfffffffc


//--------------------- .nv.constant4             --------------------------
	.section	.nv.constant4,"a",@progbits
	.align	8
	.align		8
.nv.constant4:
        /*0000*/ 	.dword	__assertfail
	.align		8
        /*0008*/ 	.dword	__unnamed_1
	.align		8
        /*0010*/ 	.dword	__unnamed_2
	.align		8
        /*0018*/ 	.dword	_ZN40_INTERNAL_a92c26cc_4_k_cu_b42bce60_298804cuda3std3__45__cpo5beginE
	.align		8
        /*0020*/ 	.dword	_ZN40_INTERNAL_a92c26cc_4_k_cu_b42bce60_298804cuda3std3__45__cpo3endE
	.align		8
        /*0028*/ 	.dword	_ZN40_INTERNAL_a92c26cc_4_k_cu_b42bce60_298804cuda3std3__45__cpo6cbeginE
	.align		8
        /*0030*/ 	.dword	_ZN40_INTERNAL_a92c26cc_4_k_cu_b42bce60_298804cuda3std3__45__cpo4cendE
	.align		8
        /*0038*/ 	.dword	_ZN40_INTERNAL_a92c26cc_4_k_cu_b42bce60_298804cuda3std3__442_GLOBAL__N__a92c26cc_4_k_cu_b42bce60_298806ignoreE
	.align		8
        /*0040*/ 	.dword	_ZN40_INTERNAL_a92c26cc_4_k_cu_b42bce60_298804cuda3std3__419piecewise_constructE
	.align		8
        /*0048*/ 	.dword	_ZN40_INTERNAL_a92c26cc_4_k_cu_b42bce60_298804cuda3std3__48in_placeE
	.align		8
        /*0050*/ 	.dword	_ZN40_INTERNAL_a92c26cc_4_k_cu_b42bce60_298804cuda3std6ranges3__45__cpo4swapE
	.align		8
        /*0058*/ 	.dword	_ZN40_INTERNAL_a92c26cc_4_k_cu_b42bce60_298804cuda3std6ranges3__45__cpo9iter_moveE
	.align		8
        /*0060*/ 	.dword	_ZN40_INTERNAL_a92c26cc_4_k_cu_b42bce60_298804cute7productE
	.align		8
        /*0068*/ 	.dword	_ZN40_INTERNAL_a92c26cc_4_k_cu_b42bce60_298804cute1_E
	.align		8
        /*0070*/ 	.dword	$str$25
	.align		8
        /*0078*/ 	.dword	$str$26
	.align		8
        /*0080*/ 	.dword	$str$27
	.align		8
        /*0088*/ 	.dword	$str$28


//--------------------- .text._ZN7cutlass13device_kernelINS_4gemm6kernel13GemmUniversalIN4cute5tupleIJiiiiEEENS1_10collective13CollectiveMmaINS1_35MainloopSm100TmaUmmaWarpSpecializedILi3ELi2ELi4ENS5_IJNS4_1CILi1EEESB_SB_EEEEENS5_IJNSA_ILi128EEENSA_ILi64EEESF_EEENS_10bfloat16_tENS5_IJlSB_lEEESH_SI_NS4_8TiledMMAINS4_8MMA_AtomIJNS4_20SM100_MMA_F16BF16_SSISH_SH_fLi128ELi64ELNS4_4UMMA5MajorE0ELSN_0ELNSM_7ScaleInE0ELSO_0EEEEEENS4_6LayoutISC_NS5_IJNSA_ILi0EEESS_SS_EEEEENS5_IJNS4_10UnderscoreESV_SV_EEEEENS4_13SM90_TMA_LOADENS4_14ComposedLayoutINS4_7SwizzleILi3ELi4ELi3EEENS4_18smem_ptr_flag_bitsILi16EEENSR_INS5_IJNSA_ILi8EEESF_EEENS5_IJSF_SB_EEEEEEEvNS4_8identityESY_S18_vS19_EENS_8epilogue10collective18CollectiveEpilogueINS1B_23Sm100TmaWarpSpecializedILi3ELi2ELi32ELb1ELb0EEEJSG_NS5_IJNSR_ISE_SB_EENSR_INSA_ILi32EEESB_EEEEESH_SI_SH_SI_NS1B_6fusion15FusionCallbacksIS1F_NS1K_17LinearCombinationISH_fSH_fLNS_15FloatRoundStyleE2EEESG_S1J_JEEENS4_5SM1004TMEM4LOAD26SM100_TMEM_LOAD_32dp32b32xESY_NSZ_INS10_ILi2ELi4ELi3EEES13_NSR_INS5_IJS14_S1H_EEENS5_IJS1H_SB_EEEEEEENS4_39AutoVectorizingCopyWithAssumedAlignmentILi128EEENS4_14SM90_TMA_STOREES1Y_S20_S20_EEEvvEEEEvNT_6ParamsE --------------------------
	.section	.text._ZN7cutlass13device_kernelINS_4gemm6kernel13GemmUniversalIN4cute5tupleIJiiiiEEENS1_10collective13CollectiveMmaINS1_35MainloopSm100TmaUmmaWarpSpecializedILi3ELi2ELi4ENS5_IJNS4_1CILi1EEESB_SB_EEEEENS5_IJNSA_ILi128EEENSA_ILi64EEESF_EEENS_10bfloat16_tENS5_IJlSB_lEEESH_SI_NS4_8TiledMMAINS4_8MMA_AtomIJNS4_20SM100_MMA_F16BF16_SSISH_SH_fLi128ELi64ELNS4_4UMMA5MajorE0ELSN_0ELNSM_7ScaleInE0ELSO_0EEEEEENS4_6LayoutISC_NS5_IJNSA_ILi0EEESS_SS_EEEEENS5_IJNS4_10UnderscoreESV_SV_EEEEENS4_13SM90_TMA_LOADENS4_14ComposedLayoutINS4_7SwizzleILi3ELi4ELi3EEENS4_18smem_ptr_flag_bitsILi16EEENSR_INS5_IJNSA_ILi8EEESF_EEENS5_IJSF_SB_EEEEEEEvNS4_8identityESY_S18_vS19_EENS_8epilogue10collective18CollectiveEpilogueINS1B_23Sm100TmaWarpSpecializedILi3ELi2ELi32ELb1ELb0EEEJSG_NS5_IJNSR_ISE_SB_EENSR_INSA_ILi32EEESB_EEEEESH_SI_SH_SI_NS1B_6fusion15FusionCallbacksIS1F_NS1K_17LinearCombinationISH_fSH_fLNS_15FloatRoundStyleE2EEESG_S1J_JEEENS4_5SM1004TMEM4LOAD26SM100_TMEM_LOAD_32dp32b32xESY_NSZ_INS10_ILi2ELi4ELi3EEES13_NSR_INS5_IJS14_S1H_EEENS5_IJS1H_SB_EEEEEEENS4_39AutoVectorizingCopyWithAssumedAlignmentILi128EEENS4_14SM90_TMA_STOREES1Y_S20_S20_EEEvvEEEEvNT_6ParamsE,"ax",@progbits
	.align	128
.text._ZN7cutlass13device_kernelINS_4gemm6kernel13GemmUniversalIN4cute5tupleIJiiiiEEENS1_10collective13CollectiveMmaINS1_35MainloopSm100TmaUmmaWarpSpecializedILi3ELi2ELi4ENS5_IJNS4_1CILi1EEESB_SB_EEEEENS5_IJNSA_ILi128EEENSA_ILi64EEESF_EEENS_10bfloat16_tENS5_IJlSB_lEEESH_SI_NS4_8TiledMMAINS4_8MMA_AtomIJNS4_20SM100_MMA_F16BF16_SSISH_SH_fLi128ELi64ELNS4_4UMMA5MajorE0ELSN_0ELNSM_7ScaleInE0ELSO_0EEEEEENS4_6LayoutISC_NS5_IJNSA_ILi0EEESS_SS_EEEEENS5_IJNS4_10UnderscoreESV_SV_EEEEENS4_13SM90_TMA_LOADENS4_14ComposedLayoutINS4_7SwizzleILi3ELi4ELi3EEENS4_18smem_ptr_flag_bitsILi16EEENSR_INS5_IJNSA_ILi8EEESF_EEENS5_IJSF_SB_EEEEEEEvNS4_8identityESY_S18_vS19_EENS_8epilogue10collective18CollectiveEpilogueINS1B_23Sm100TmaWarpSpecializedILi3ELi2ELi32ELb1ELb0EEEJSG_NS5_IJNSR_ISE_SB_EENSR_INSA_ILi32EEESB_EEEEESH_SI_SH_SI_NS1B_6fusion15FusionCallbacksIS1F_NS1K_17LinearCombinationISH_fSH_fLNS_15FloatRoundStyleE2EEESG_S1J_JEEENS4_5SM1004TMEM4LOAD26SM100_TMEM_LOAD_32dp32b32xESY_NSZ_INS10_ILi2ELi4ELi3EEES13_NSR_INS5_IJS14_S1H_EEENS5_IJS1H_SB_EEEEEEENS4_39AutoVectorizingCopyWithAssumedAlignmentILi128EEENS4_14SM90_TMA_STOREES1Y_S20_S20_EEEvvEEEEvNT_6ParamsE:
        .type           _ZN7cutlass13device_kernelINS_4gemm6kernel13GemmUniversalIN4cute5tupleIJiiiiEEENS1_10collective13CollectiveMmaINS1_35MainloopSm100TmaUmmaWarpSpecializedILi3ELi2ELi4ENS5_IJNS4_1CILi1EEESB_SB_EEEEENS5_IJNSA_ILi128EEENSA_ILi64EEESF_EEENS_10bfloat16_tENS5_IJlSB_lEEESH_SI_NS4_8TiledMMAINS4_8MMA_AtomIJNS4_20SM100_MMA_F16BF16_SSISH_SH_fLi128ELi64ELNS4_4UMMA5MajorE0ELSN_0ELNSM_7ScaleInE0ELSO_0EEEEEENS4_6LayoutISC_NS5_IJNSA_ILi0EEESS_SS_EEEEENS5_IJNS4_10UnderscoreESV_SV_EEEEENS4_13SM90_TMA_LOADENS4_14ComposedLayoutINS4_7SwizzleILi3ELi4ELi3EEENS4_18smem_ptr_flag_bitsILi16EEENSR_INS5_IJNSA_ILi8EEESF_EEENS5_IJSF_SB_EEEEEEEvNS4_8identityESY_S18_vS19_EENS_8epilogue10collective18CollectiveEpilogueINS1B_23Sm100TmaWarpSpecializedILi3ELi2ELi32ELb1ELb0EEEJSG_NS5_IJNSR_ISE_SB_EENSR_INSA_ILi32EEESB_EEEEESH_SI_SH_SI_NS1B_6fusion15FusionCallbacksIS1F_NS1K_17LinearCombinationISH_fSH_fLNS_15FloatRoundStyleE2EEESG_S1J_JEEENS4_5SM1004TMEM4LOAD26SM100_TMEM_LOAD_32dp32b32xESY_NSZ_INS10_ILi2ELi4ELi3EEES13_NSR_INS5_IJS14_S1H_EEENS5_IJS1H_SB_EEEEEEENS4_39AutoVectorizingCopyWithAssumedAlignmentILi128EEENS4_14SM90_TMA_STOREES1Y_S20_S20_EEEvvEEEEvNT_6ParamsE,@function
        .size           _ZN7cutlass13device_kernelINS_4gemm6kernel13GemmUniversalIN4cute5tupleIJiiiiEEENS1_10collective13CollectiveMmaINS1_35MainloopSm100TmaUmmaWarpSpecializedILi3ELi2ELi4ENS5_IJNS4_1CILi1EEESB_SB_EEEEENS5_IJNSA_ILi128EEENSA_ILi64EEESF_EEENS_10bfloat16_tENS5_IJlSB_lEEESH_SI_NS4_8TiledMMAINS4_8MMA_AtomIJNS4_20SM100_MMA_F16BF16_SSISH_SH_fLi128ELi64ELNS4_4UMMA5MajorE0ELSN_0ELNSM_7ScaleInE0ELSO_0EEEEEENS4_6LayoutISC_NS5_IJNSA_ILi0EEESS_SS_EEEEENS5_IJNS4_10UnderscoreESV_SV_EEEEENS4_13SM90_TMA_LOADENS4_14ComposedLayoutINS4_7SwizzleILi3ELi4ELi3EEENS4_18smem_ptr_flag_bitsILi16EEENSR_INS5_IJNSA_ILi8EEESF_EEENS5_IJSF_SB_EEEEEEEvNS4_8identityESY_S18_vS19_EENS_8epilogue10collective18CollectiveEpilogueINS1B_23Sm100TmaWarpSpecializedILi3ELi2ELi32ELb1ELb0EEEJSG_NS5_IJNSR_ISE_SB_EENSR_INSA_ILi32EEESB_EEEEESH_SI_SH_SI_NS1B_6fusion15FusionCallbacksIS1F_NS1K_17LinearCombinationISH_fSH_fLNS_15FloatRoundStyleE2EEESG_S1J_JEEENS4_5SM1004TMEM4LOAD26SM100_TMEM_LOAD_32dp32b32xESY_NSZ_INS10_ILi2ELi4ELi3EEES13_NSR_INS5_IJS14_S1H_EEENS5_IJS1H_SB_EEEEEEENS4_39AutoVectorizingCopyWithAssumedAlignmentILi128EEENS4_14SM90_TMA_STOREES1Y_S20_S20_EEEvvEEEEvNT_6ParamsE,(.L_x_151 - _ZN7cutlass13device_kernelINS_4gemm6kernel13GemmUniversalIN4cute5tupleIJiiiiEEENS1_10collective13CollectiveMmaINS1_35MainloopSm100TmaUmmaWarpSpecializedILi3ELi2ELi4ENS5_IJNS4_1CILi1EEESB_SB_EEEEENS5_IJNSA_ILi128EEENSA_ILi64EEESF_EEENS_10bfloat16_tENS5_IJlSB_lEEESH_SI_NS4_8TiledMMAINS4_8MMA_AtomIJNS4_20SM100_MMA_F16BF16_SSISH_SH_fLi128ELi64ELNS4_4UMMA5MajorE0ELSN_0ELNSM_7ScaleInE0ELSO_0EEEEEENS4_6LayoutISC_NS5_IJNSA_ILi0EEESS_SS_EEEEENS5_IJNS4_10UnderscoreESV_SV_EEEEENS4_13SM90_TMA_LOADENS4_14ComposedLayoutINS4_7SwizzleILi3ELi4ELi3EEENS4_18smem_ptr_flag_bitsILi16EEENSR_INS5_IJNSA_ILi8EEESF_EEENS5_IJSF_SB_EEEEEEEvNS4_8identityESY_S18_vS19_EENS_8epilogue10collective18CollectiveEpilogueINS1B_23Sm100TmaWarpSpecializedILi3ELi2ELi32ELb1ELb0EEEJSG_NS5_IJNSR_ISE_SB_EENSR_INSA_ILi32EEESB_EEEEESH_SI_SH_SI_NS1B_6fusion15FusionCallbacksIS1F_NS1K_17LinearCombinationISH_fSH_fLNS_15FloatRoundStyleE2EEESG_S1J_JEEENS4_5SM1004TMEM4LOAD26SM100_TMEM_LOAD_32dp32b32xESY_NSZ_INS10_ILi2ELi4ELi3EEES13_NSR_INS5_IJS14_S1H_EEENS5_IJS1H_SB_EEEEEEENS4_39AutoVectorizingCopyWithAssumedAlignmentILi128EEENS4_14SM90_TMA_STOREES1Y_S20_S20_EEEvvEEEEvNT_6ParamsE)
        .other          _ZN7cutlass13device_kernelINS_4gemm6kernel13GemmUniversalIN4cute5tupleIJiiiiEEENS1_10collective13CollectiveMmaINS1_35MainloopSm100TmaUmmaWarpSpecializedILi3ELi2ELi4ENS5_IJNS4_1CILi1EEESB_SB_EEEEENS5_IJNSA_ILi128EEENSA_ILi64EEESF_EEENS_10bfloat16_tENS5_IJlSB_lEEESH_SI_NS4_8TiledMMAINS4_8MMA_AtomIJNS4_20SM100_MMA_F16BF16_SSISH_SH_fLi128ELi64ELNS4_4UMMA5MajorE0ELSN_0ELNSM_7ScaleInE0ELSO_0EEEEEENS4_6LayoutISC_NS5_IJNSA_ILi0EEESS_SS_EEEEENS5_IJNS4_10UnderscoreESV_SV_EEEEENS4_13SM90_TMA_LOADENS4_14ComposedLayoutINS4_7SwizzleILi3ELi4ELi3EEENS4_18smem_ptr_flag_bitsILi16EEENSR_INS5_IJNSA_ILi8EEESF_EEENS5_IJSF_SB_EEEEEEEvNS4_8identityESY_S18_vS19_EENS_8epilogue10collective18CollectiveEpilogueINS1B_23Sm100TmaWarpSpecializedILi3ELi2ELi32ELb1ELb0EEEJSG_NS5_IJNSR_ISE_SB_EENSR_INSA_ILi32EEESB_EEEEESH_SI_SH_SI_NS1B_6fusion15FusionCallbacksIS1F_NS1K_17LinearCombinationISH_fSH_fLNS_15FloatRoundStyleE2EEESG_S1J_JEEENS4_5SM1004TMEM4LOAD26SM100_TMEM_LOAD_32dp32b32xESY_NSZ_INS10_ILi2ELi4ELi3EEES13_NSR_INS5_IJS14_S1H_EEENS5_IJS1H_SB_EEEEEEENS4_39AutoVectorizingCopyWithAssumedAlignmentILi128EEENS4_14SM90_TMA_STOREES1Y_S20_S20_EEEvvEEEEvNT_6ParamsE,@"STO_CUDA_ENTRY STV_DEFAULT"
_ZN7cutlass13device_kernelINS_4gemm6kernel13GemmUniversalIN4cute5tupleIJiiiiEEENS1_10collective13CollectiveMmaINS1_35MainloopSm100TmaUmmaWarpSpecializedILi3ELi2ELi4ENS5_IJNS4_1CILi1EEESB_SB_EEEEENS5_IJNSA_ILi128EEENSA_ILi64EEESF_EEENS_10bfloat16_tENS5_IJlSB_lEEESH_SI_NS4_8TiledMMAINS4_8MMA_AtomIJNS4_20SM100_MMA_F16BF16_SSISH_SH_fLi128ELi64ELNS4_4UMMA5MajorE0ELSN_0ELNSM_7ScaleInE0ELSO_0EEEEEENS4_6LayoutISC_NS5_IJNSA_ILi0EEESS_SS_EEEEENS5_IJNS4_10UnderscoreESV_SV_EEEEENS4_13SM90_TMA_LOADENS4_14ComposedLayoutINS4_7SwizzleILi3ELi4ELi3EEENS4_18smem_ptr_flag_bitsILi16EEENSR_INS5_IJNSA_ILi8EEESF_EEENS5_IJSF_SB_EEEEEEEvNS4_8identityESY_S18_vS19_EENS_8epilogue10collective18CollectiveEpilogueINS1B_23Sm100TmaWarpSpecializedILi3ELi2ELi32ELb1ELb0EEEJSG_NS5_IJNSR_ISE_SB_EENSR_INSA_ILi32EEESB_EEEEESH_SI_SH_SI_NS1B_6fusion15FusionCallbacksIS1F_NS1K_17LinearCombinationISH_fSH_fLNS_15FloatRoundStyleE2EEESG_S1J_JEEENS4_5SM1004TMEM4LOAD26SM100_TMEM_LOAD_32dp32b32xESY_NSZ_INS10_ILi2ELi4ELi3EEES13_NSR_INS5_IJS14_S1H_EEENS5_IJS1H_SB_EEEEEEENS4_39AutoVectorizingCopyWithAssumedAlignmentILi128EEENS4_14SM90_TMA_STOREES1Y_S20_S20_EEEvvEEEEvNT_6ParamsE:
[----:B------:R-:W1:Y:S01]  /*0000*/  LDC R1, c[0x0][0x37c] ;  /* 0x0000df00ff017b82 */ /* 0x000e620000000800 */
[----:B------:R-:W2:Y:S01]  /*0010*/  S2R R93, SR_TID.X ;  /* 0x00000000005d7919 */ /* 0x000ea20000002100 */
[----:B------:R-:W3:Y:S01]  /*0020*/  LDCU.64 UR4, c[0x0][0x890] ;  /* 0x00011200ff0477ac */ /* 0x000ee20008000a00 */
[----:B------:R-:W-:Y:S02]  /*0030*/  PRMT R88, RZ, 0x7610, R88 ;  /* 0x00007610ff587816 */ /* 0x000fe40000000058 */
[----:B------:R-:W-:Y:S01]  /*0040*/  ELECT P5, URZ, PT ;  /* 0x0000000000ff782f */ /* 0x000fe200038a0000 */
[----:B------:R-:W4:Y:S01]  /*0050*/  LDCU.64 UR46, c[0x0][0x358] ;  /* 0x00006b00ff2e77ac */ /* 0x000f220008000a00 */
[----:B---3--:R-:W-:-:S04]  /*0060*/  UISETP.NE.U32.AND UP0, UPT, UR4, URZ, UPT ;  /* 0x000000ff0400728c */ /* 0x008fc8000bf05070 */
[----:B------:R-:W-:Y:S01]  /*0070*/  UISETP.NE.AND.EX UP0, UPT, UR5, URZ, UPT, UP0 ;  /* 0x000000ff0500728c */ /* 0x000fe2000bf05300 */
[----:B--2---:R-:W-:-:S05]  /*0080*/  SHF.R.U32.HI R92, RZ, 0x5, R93 ;  /* 0x00000005ff5c7819 */ /* 0x004fca000001165d */
[----:B------:R-:W2:Y:S02]  /*0090*/  SHFL.IDX PT, R0, R92, RZ, 0x1f ;  /* 0x00001fff5c007589 */ /* 0x000ea400000e0000 */
[----:B--2---:R-:W-:Y:S01]  /*00a0*/  R2UR UR8, R0 ;  /* 0x00000000000872ca */ /* 0x004fe200000e0000 */
[----:B-1--4-:R-:W-:-:S14]  /*00b0*/  BRA.U UP0, `(.L_x_0) ;  /* 0x00000001002c7547 */ /* 0x012fdc000b800000 */
[----:B------:R-:W1:Y:S02]  /*00c0*/  LDCU.64 UR6, c[0x0][0x888] ;  /* 0x00011100ff0677ac */ /* 0x000e640008000a00 */
[----:B-1----:R-:W-:-:S04]  /*00d0*/  UISETP.NE.U32.AND UP0, UPT, UR6, URZ, UPT ;  /* 0x000000ff0600728c */ /* 0x002fc8000bf05070 */
[----:B------:R-:W-:-:S09]  /*00e0*/  UISETP.NE.AND.EX UP0, UPT, UR7, URZ, UPT, UP0 ;  /* 0x000000ff0700728c */ /* 0x000fd2000bf05300 */
[----:B------:R-:W-:Y:S05]  /*00f0*/  BRA.U !UP0, `(.L_x_1) ;  /* 0x0000000108107547 */ /* 0x000fea000b800000 */
[----:B------:R-:W1:Y:S02]  /*0100*/  LDC.64 R2, c[0x0][0x888] ;  /* 0x00022200ff027b82 */ /* 0x000e640000000a00 */
[----:B-1----:R1:W5:Y:S01]  /*0110*/  LDG.E R49, desc[UR46][R2.64] ;  /* 0x0000002e02317981 */ /* 0x002362000c1e1900 */
[----:B------:R-:W-:Y:S01]  /*0120*/  HFMA2 R88, -RZ, RZ, 0, 5.9604644775390625e-08 ;  /* 0x00000001ff587431 */ /* 0x000fe200000001ff */
[----:B------:R-:W-:Y:S05]  /*0130*/  BRA `(.L_x_0) ;  /* 0x00000000000c7947 */ /* 0x000fea0003800000 */
.L_x_1:
[----:B------:R-:W1:Y:S01]  /*0140*/  LDCU UR6, c[0x0][0x880] ;  /* 0x00011000ff0677ac */ /* 0x000e620008000800 */
[----:B------:R-:W-:Y:S01]  /*0150*/  HFMA2 R88, -RZ, RZ, 0, 5.9604644775390625e-08 ;  /* 0x00000001ff587431 */ /* 0x000fe200000001ff */
[----:B-1----:R-:W-:-:S07]  /*0160*/  MOV R49, UR6 ;  /* 0x0000000600317c02 */ /* 0x002fce0008000f00 */
.L_x_0:
[----:B------:R-:W2:Y:S02]  /*0170*/  LDCU.64 UR6, c[0x0][0x8b0] ;  /* 0x00011600ff0677ac */ /* 0x000ea40008000a00 */
[----:B--2---:R-:W-:-:S04]  /*0180*/  UISETP.NE.U32.AND UP0, UPT, UR6, URZ, UPT ;  /* 0x000000ff0600728c */ /* 0x004fc8000bf05070 */
[----:B------:R-:W-:-:S09]  /*0190*/  UISETP.NE.AND.EX UP0, UPT, UR7, URZ, UPT, UP0 ;  /* 0x000000ff0700728c */ /* 0x000fd2000bf05300 */
[----:B------:R-:W-:Y:S05]  /*01a0*/  BRA.U UP0, `(.L_x_2) ;  /* 0x0000000100247547 */ /* 0x000fea000b800000 */
[----:B------:R-:W2:Y:S02]  /*01b0*/  LDCU.64 UR6, c[0x0][0x8a8] ;  /* 0x00011500ff0677ac */ /* 0x000ea40008000a00 */
[----:B--2---:R-:W-:-:S04]  /*01c0*/  UISETP.NE.U32.AND UP0, UPT, UR6, URZ, UPT ;  /* 0x000000ff0600728c */ /* 0x004fc8000bf05070 */
[----:B------:R-:W-:-:S09]  /*01d0*/  UISETP.NE.AND.EX UP0, UPT, UR7, URZ, UPT, UP0 ;  /* 0x000000ff0700728c */ /* 0x000fd2000bf05300 */
[----:B------:R-:W-:Y:S05]  /*01e0*/  BRA.U !UP0, `(.L_x_3) ;  /* 0x00000001080c7547 */ /* 0x000fea000b800000 */
[----:B-1----:R-:W1:Y:S02]  /*01f0*/  LDC.64 R2, c[0x0][0x8a8] ;  /* 0x00022a00ff027b82 */ /* 0x002e640000000a00 */
[----:B-1----:R2:W5:Y:S01]  /*0200*/  LDG.E R47, desc[UR46][R2.64] ;  /* 0x0000002e022f7981 */ /* 0x002562000c1e1900 */
[----:B------:R-:W-:Y:S05]  /*0210*/  BRA `(.L_x_2) ;  /* 0x0000000000087947 */ /* 0x000fea0003800000 */
.L_x_3:
[----:B------:R-:W2:Y:S02]  /*0220*/  LDCU UR6, c[0x0][0x8a0] ;  /* 0x00011400ff0677ac */ /* 0x000ea40008000800 */
[----:B--2---:R-:W-:Y:S02]  /*0230*/  MOV R47, UR6 ;  /* 0x00000006002f7c02 */ /* 0x004fe40008000f00 */
.L_x_2:
[----:B------:R-:W-:Y:S01]  /*0240*/  IMAD.U32 R0, RZ, RZ, UR8 ;  /* 0x00000008ff007e24 */ /* 0x000fe2000f8e00ff */
[----:B------:R-:W-:Y:S04]  /*0250*/  BSSY.RECONVERGENT B0, `(.L_x_4) ;  /* 0x000000c000007945 */ /* 0x000fe80003800200 */
[C---:B------:R-:W-:Y:S02]  /*0260*/  ISETP.NE.OR P1, PT, R0.reuse, 0x1, !P5 ;  /* 0x000000010000780c */ /* 0x040fe40006f25670 */
[----:B------:R-:W-:-:S11]  /*0270*/  ISETP.NE.OR P0, PT, R0, 0x3, !P5 ;  /* 0x000000030000780c */ /* 0x000fd60006f05670 */
[----:B------:R-:W-:Y:S05]  /*0280*/  @P1 BRA `(.L_x_5) ;  /* 0x0000000000201947 */ /* 0x000fea0003800000 */
[----:B------:R-:W3:Y:S02]  /*0290*/  LDCU.64 UR6, c[0x0][0x348] ;  /* 0x00006900ff0677ac */ /* 0x000ee40008000a00 */
[----:B---3--:R-:W-:Y:S02]  /*02a0*/  UIADD3 UR10, UP1, UPT, UR6, 0x80, URZ ;  /* 0x00000080060a7890 */ /* 0x008fe4000ff3e0ff */
[----:B------:R-:W-:Y:S02]  /*02b0*/  UIADD3 UR6, UP0, UPT, UR6, 0x180, URZ ;  /* 0x0000018006067890 */ /* 0x000fe4000ff1e0ff */
[----:B------:R-:W-:Y:S02]  /*02c0*/  UIADD3.X UR11, UPT, UPT, URZ, UR7, URZ, UP1, !UPT ;  /* 0x00000007ff0b7290 */ /* 0x000fe40008ffe4ff */
[----:B------:R-:W-:-:S07]  /*02d0*/  UIADD3.X UR7, UPT, UPT, URZ, UR7, URZ, UP0, !UPT ;  /* 0x00000007ff077290 */ /* 0x000fce00087fe4ff */
[----:B------:R3:W-:Y:S02]  /*02e0*/  UTMACCTL.PF [UR10] ;  /* 0x000000000a0079b9 */ /* 0x0007e40008040000 */
[----:B------:R3:W-:Y:S02]  /*02f0*/  UTMACCTL.PF [UR6] ;  /* 0x00000000060079b9 */ /* 0x0007e40008040000 */
[----:B---3--:R-:W-:Y:S01]  /*0300*/  NOP ;  /* 0x0000000000007918 */ /* 0x008fe20000000000 */
.L_x_5:
[----:B------:R-:W-:Y:S05]  /*0310*/  BSYNC.RECONVERGENT B0 ;  /* 0x0000000000007941 */ /* 0x000fea0003800200 */
.L_x_4:
[----:B------:R-:W-:Y:S04]  /*0320*/  BSSY.RECONVERGENT B0, `(.L_x_6) ;  /* 0x000000a000007945 */ /* 0x000fe80003800200 */
        /* <DEDUP_REMOVED lines=9> */
.L_x_7:
[----:B------:R-:W-:Y:S05]  /*03c0*/  BSYNC.RECONVERGENT B0 ;  /* 0x0000000000007941 */ /* 0x000fea0003800200 */
.L_x_6:
[----:B------:R-:W3:Y:S01]  /*03d0*/  LDCU.64 UR6, c[0x0][0x888] ;  /* 0x00011100ff0677ac */ /* 0x000ee20008000a00 */
[----:B------:R-:W-:Y:S02]  /*03e0*/  UISETP.EQ.U32.AND UP1, UPT, UR4, URZ, UPT ;  /* 0x000000ff0400728c */ /* 0x000fe4000bf22070 */
[----:B------:R-:W-:Y:S02]  /*03f0*/  UPLOP3.LUT UP2, UPT, UPT, UPT, UPT, 0x80, 0x8 ;  /* 0x000000000008789c */ /* 0x000fe40003f4f070 */
[----:B---3--:R-:W-:-:S04]  /*0400*/  UISETP.NE.U32.AND UP0, UPT, UR6, URZ, UPT ;  /* 0x000000ff0600728c */ /* 0x008fc8000bf05070 */
[----:B------:R-:W-:-:S04]  /*0410*/  UISETP.NE.AND.EX UP0, UPT, UR7, URZ, UPT, UP0 ;  /* 0x000000ff0700728c */ /* 0x000fc8000bf05300 */
[----:B------:R-:W-:-:S04]  /*0420*/  UISETP.EQ.OR.EX UP3, UPT, UR5, URZ, !UP0, UP1 ;  /* 0x000000ff0500728c */ /* 0x000fc8000c762710 */
[----:B------:R-:W-:-:S05]  /*0430*/  UP2UR UR53, UPR, URZ, 0x8 ;  /* 0x00000008ff357883 */ /* 0x000fca0008000000 */
[----:B------:R-:W-:Y:S07]  /*0440*/  BRA.U !UP3, `(.L_x_8) ;  /* 0x000000010b207547 */ /* 0x000fee000b800000 */
[----:B------:R-:W-:Y:S01]  /*0450*/  UISETP.NE.U32.AND UP2, UPT, UR4, URZ, UPT ;  /* 0x000000ff0400728c */ /* 0x000fe2000bf45070 */
[----:B-----5:R-:W-:Y:S01]  /*0460*/  FSETP.NEU.AND P0, PT, R49, RZ, PT ;  /* 0x000000ff3100720b */ /* 0x020fe20003f0d000 */
[----:B------:R-:W-:Y:S02]  /*0470*/  USEL UR4, URZ, 0xffffffff, UP0 ;  /* 0xffffffffff047887 */ /* 0x000fe40008000000 */
[----:B------:R-:W-:-:S10]  /*0480*/  UISETP.NE.AND.EX UP2, UPT, UR5, URZ, UPT, UP2 ;  /* 0x000000ff0500728c */ /* 0x000fd4000bf45320 */
[----:B------:R-:W-:Y:S01]  /*0490*/  VOTEU.ANY UP1, P0 ;  /* 0x0000000000ff7886 */ /* 0x000fe20000020100 */
[----:B------:R-:W-:-:S04]  /*04a0*/  @!UP2 USEL UR4, URZ, 0xffffffff, UP1 ;  /* 0xffffffffff04a887 */ /* 0x000fc80008800000 */
[----:B------:R-:W-:-:S04]  /*04b0*/  ULOP3.LUT UR4, UR4, 0x1, URZ, 0xc0, !UPT ;  /* 0x0000000104047892 */ /* 0x000fc8000f8ec0ff */
[----:B------:R-:W-:-:S11]  /*04c0*/  UISETP.NE.U32.AND UP2, UPT, UR4, 0x1, UPT ;  /* 0x000000010400788c */ /* 0x000fd6000bf45070 */
.L_x_8:
[----:B-12---:R-:W1:Y:S01]  /*04d0*/  SHFL.IDX PT, R2, R92, RZ, 0x1f ;  /* 0x00001fff5c027589 */ /* 0x006e6200000e0000 */
[----:B------:R-:W-:-:S04]  /*04e0*/  UISETP.NE.AND UP1, UPT, UR8, 0x2, UPT ;  /* 0x000000020800788c */ /* 0x000fc8000bf25270 */
[----:B------:R-:W-:Y:S01]  /*04f0*/  USEL UR6, URZ, 0x1, UP1 ;  /* 0x00000001ff067887 */ /* 0x000fe20008800000 */
[----:B-1----:R-:W-:-:S13]  /*0500*/  ISETP.NE.AND P0, PT, R2, RZ, PT ;  /* 0x000000ff0200720c */ /* 0x002fda0003f05270 */
[----:B------:R-:W-:Y:S05]  /*0510*/  @P0 BRA `(.L_x_9) ;  /* 0x0000000000400947 */ /* 0x000fea0003800000 */
[----:B------:R-:W1:Y:S01]  /*0520*/  S2UR UR5, SR_CgaCtaId ;  /* 0x00000000000579c3 */ /* 0x000e620000008800 */
[----:B------:R-:W-:Y:S01]  /*0530*/  UMOV UR7, 0x400 ;  /* 0x0000040000077882 */ /* 0x000fe20000000000 */
[----:B------:R-:W-:Y:S01]  /*0540*/  UMOV UR4, 0x1 ;  /* 0x0000000100047882 */ /* 0x000fe20000000000 */
[----:B------:R-:W-:Y:S01]  /*0550*/  ELECT P0, URZ, PT ;  /* 0x0000000000ff782f */ /* 0x000fe20003800000 */
[----:B------:R-:W-:-:S04]  /*0560*/  UIADD3 UR10, UPT, UPT, -UR4, 0x100000, URZ ;  /* 0x00100000040a7890 */ /* 0x000fc8000fffe1ff */
[----:B------:R-:W-:Y:S02]  /*0570*/  USHF.L.U32 UR11, UR10, 0xb, URZ ;  /* 0x0000000b0a0b7899 */ /* 0x000fe400080006ff */
[----:B------:R-:W-:Y:S02]  /*0580*/  USHF.L.U32 UR10, UR10, 0x1, URZ ;  /* 0x000000010a0a7899 */ /* 0x000fe400080006ff */
[----:B-1----:R-:W-:Y:S01]  /*0590*/  ULEA UR5, UR5, UR7, 0x18 ;  /* 0x0000000705057291 */ /* 0x002fe2000f8ec0ff */
[----:B------:R-:W1:Y:S11]  /*05a0*/  FENCE.VIEW.ASYNC.S ;  /* 0x00000000000073c6 */ /* 0x000e760000000000 */
[----:B-1----:R1:W2:Y:S01]  /*05b0*/  SYNCS.EXCH.64 URZ, [UR5], UR10 ;  /* 0x0000000a05ff75b2 */ /* 0x0022a20008000100 */
[----:B------:R1:W3:Y:S01]  /*05c0*/  SYNCS.EXCH.64 URZ, [UR5+0x18], UR10 ;  /* 0x0000180a05ff75b2 */ /* 0x0002e20008000100 */
[----:B------:R1:W4:Y:S01]  /*05d0*/  SYNCS.EXCH.64 URZ, [UR5+0x8], UR10 ;  /* 0x0000080a05ff75b2 */ /* 0x0003220008000100 */
[----:B------:R1:W1:Y:S01]  /*05e0*/  SYNCS.EXCH.64 URZ, [UR5+0x20], UR10 ;  /* 0x0000200a05ff75b2 */ /* 0x0002620008000100 */
[----:B------:R1:W1:Y:S01]  /*05f0*/  SYNCS.EXCH.64 URZ, [UR5+0x10], UR10 ;  /* 0x0000100a05ff75b2 */ /* 0x0002620008000100 */
[----:B------:R1:W1:Y:S01]  /*0600*/  SYNCS.EXCH.64 URZ, [UR5+0x28], UR10 ;  /* 0x0000280a05ff75b2 */ /* 0x0002620008000100 */
[----:B------:R-:W-:Y:S01]  /*0610*/  NOP ;  /* 0x0000000000007918 */ /* 0x000fe20000000000 */
.L_x_9:
[----:B------:R-:W2:Y:S01]  /*0620*/  SHFL.IDX PT, R2, R92, RZ, 0x1f ;  /* 0x00001fff5c027589 */ /* 0x000ea200000e0000 */
[----:B------:R-:W-:Y:S01]  /*0630*/  NOP ;  /* 0x0000000000007918 */ /* 0x000fe20000000000 */
[----:B--2---:R-:W-:-:S13]  /*0640*/  ISETP.NE.AND P0, PT, R2, 0x1, PT ;  /* 0x000000010200780c */ /* 0x004fda0003f05270 */
[----:B------:R-:W-:Y:S05]  /*0650*/  @P0 BRA `(.L_x_10) ;  /* 0x0000000000500947 */ /* 0x000fea0003800000 */
[----:B------:R-:W2:Y:S01]  /*0660*/  S2UR UR7, SR_CgaCtaId ;  /* 0x00000000000779c3 */ /* 0x000ea20000008800 */
[----:B------:R-:W-:Y:S01]  /*0670*/  UMOV UR9, 0x400 ;  /* 0x0000040000097882 */ /* 0x000fe20000000000 */
[----:B-1----:R-:W-:Y:S01]  /*0680*/  UMOV UR5, 0x20 ;  /* 0x0000002000057882 */ /* 0x002fe20000000000 */
[----:B------:R-:W-:Y:S01]  /*0690*/  UMOV UR4, 0x80 ;  /* 0x0000008000047882 */ /* 0x000fe20000000000 */
[----:B------:R-:W-:-:S04]  /*06a0*/  UIADD3 UR10, UPT, UPT, -UR5, 0x100000, URZ ;  /* 0x00100000050a7890 */ /* 0x000fc8000fffe1ff */
[----:B------:R-:W-:Y:S02]  /*06b0*/  USHF.L.U32 UR11, UR10, 0xb, URZ ;  /* 0x0000000b0a0b7899 */ /* 0x000fe400080006ff */
[----:B------:R-:W-:Y:S02]  /*06c0*/  USHF.L.U32 UR10, UR10, 0x1, URZ ;  /* 0x000000010a0a7899 */ /* 0x000fe400080006ff */
[----:B------:R-:W-:-:S04]  /*06d0*/  UIADD3 UR4, UPT, UPT, -UR4, 0x100000, URZ ;  /* 0x0010000004047890 */ /* 0x000fc8000fffe1ff */
[----:B------:R-:W-:Y:S02]  /*06e0*/  USHF.L.U32 UR5, UR4, 0xb, URZ ;  /* 0x0000000b04057899 */ /* 0x000fe400080006ff */
[----:B------:R-:W-:Y:S01]  /*06f0*/  USHF.L.U32 UR4, UR4, 0x1, URZ ;  /* 0x0000000104047899 */ /* 0x000fe200080006ff */
[----:B------:R-:W-:Y:S01]  /*0700*/  ELECT P0, URZ, PT ;  /* 0x0000000000ff782f */ /* 0x000fe20003800000 */
[----:B--2---:R-:W-:Y:S01]  /*0710*/  ULEA UR7, UR7, UR9, 0x18 ;  /* 0x0000000907077291 */ /* 0x004fe2000f8ec0ff */
[----:B------:R-:W1:Y:S11]  /*0720*/  FENCE.VIEW.ASYNC.S ;  /* 0x00000000000073c6 */ /* 0x000e760000000000 */
[----:B-1----:R2:W1:Y:S01]  /*0730*/  SYNCS.EXCH.64 URZ, [UR7+0x30], UR10 ;  /* 0x0000300a07ff75b2 */ /* 0x0024620008000100 */
[----:B------:R2:W1:Y:S01]  /*0740*/  SYNCS.EXCH.64 URZ, [UR7+0x48], UR4 ;  /* 0x0000480407ff75b2 */ /* 0x0004620008000100 */
[----:B------:R2:W1:Y:S01]  /*0750*/  SYNCS.EXCH.64 URZ, [UR7+0x38], UR10 ;  /* 0x0000380a07ff75b2 */ /* 0x0004620008000100 */
[----:B------:R2:W1:Y:S01]  /*0760*/  SYNCS.EXCH.64 URZ, [UR7+0x50], UR4 ;  /* 0x0000500407ff75b2 */ /* 0x0004620008000100 */
[----:B------:R2:W1:Y:S01]  /*0770*/  SYNCS.EXCH.64 URZ, [UR7+0x40], UR10 ;  /* 0x0000400a07ff75b2 */ /* 0x0004620008000100 */
[----:B------:R2:W1:Y:S02]  /*0780*/  SYNCS.EXCH.64 URZ, [UR7+0x58], UR4 ;  /* 0x0000580407ff75b2 */ /* 0x0004640008000100 */
[----:B--2---:R-:W-:Y:S01]  /*0790*/  NOP ;  /* 0x0000000000007918 */ /* 0x004fe20000000000 */
.L_x_10:
[----:B------:R-:W2:Y:S01]  /*07a0*/  SHFL.IDX PT, R2, R92, RZ, 0x1f ;  /* 0x00001fff5c027589 */ /* 0x000ea200000e0000 */
[----:B------:R-:W-:Y:S01]  /*07b0*/  NOP ;  /* 0x0000000000007918 */ /* 0x000fe20000000000 */
[----:B--2---:R-:W-:-:S13]  /*07c0*/  ISETP.NE.AND P0, PT, R2, 0x3, PT ;  /* 0x000000030200780c */ /* 0x004fda0003f05270 */
[----:B------:R-:W-:Y:S05]  /*07d0*/  @P0 BRA `(.L_x_11) ;  /* 0x0000000000300947 */ /* 0x000fea0003800000 */
[----:B-1----:R-:W1:Y:S01]  /*07e0*/  S2UR UR5, SR_CgaCtaId ;  /* 0x00000000000579c3 */ /* 0x002e620000008800 */
        /* <DEDUP_REMOVED lines=8> */
[----:B-1----:R2:W1:Y:S01]  /*0870*/  SYNCS.EXCH.64 URZ, [UR5+0x60], UR10 ;  /* 0x0000600a05ff75b2 */ /* 0x0024620008000100 */
[----:B------:R2:W1:Y:S02]  /*0880*/  SYNCS.EXCH.64 URZ, [UR5+0x68], UR10 ;  /* 0x0000680a05ff75b2 */ /* 0x0004640008000100 */
[----:B--2---:R-:W-:Y:S01]  /*0890*/  NOP ;  /* 0x0000000000007918 */ /* 0x004fe20000000000 */
.L_x_11:
[----:B------:R-:W2:Y:S01]  /*08a0*/  SHFL.IDX PT, R2, R92, RZ, 0x1f ;  /* 0x00001fff5c027589 */ /* 0x000ea200000e0000 */
[----:B------:R-:W-:Y:S01]  /*08b0*/  NOP ;  /* 0x0000000000007918 */ /* 0x000fe20000000000 */
[----:B--2---:R-:W-:-:S13]  /*08c0*/  ISETP.NE.AND P0, PT, R2, 0x4, PT ;  /* 0x000000040200780c */ /* 0x004fda0003f05270 */
[----:B------:R-:W-:Y:S05]  /*08d0*/  @P0 BRA `(.L_x_12) ;  /* 0x00000000004c0947 */ /* 0x000fea0003800000 */
[----:B-1----:R-:W1:Y:S01]  /*08e0*/  S2UR UR5, SR_CgaCtaId ;  /* 0x00000000000579c3 */ /* 0x002e620000008800 */
[----:B------:R-:W-:Y:S01]  /*08f0*/  UMOV UR9, 0x100 ;  /* 0x0000010000097882 */ /* 0x000fe20000000000 */
[----:B------:R-:W-:Y:S01]  /*0900*/  UMOV UR7, 0x400 ;  /* 0x0000040000077882 */ /* 0x000fe20000000000 */
[----:B------:R-:W-:Y:S01]  /*0910*/  USEL UR9, UR9, 0xe0, UP2 ;  /* 0x000000e009097887 */ /* 0x000fe20009000000 */
[----:B------:R-:W-:Y:S01]  /*0920*/  UMOV UR4, 0x1 ;  /* 0x0000000100047882 */ /* 0x000fe20000000000 */
[----:B------:R-:W-:Y:S01]  /*0930*/  ELECT P0, URZ, PT ;  /* 0x0000000000ff782f */ /* 0x000fe20003800000 */
[----:B------:R-:W-:-:S04]  /*0940*/  UIADD3 UR10, UPT, UPT, -UR4, 0x100000, URZ ;  /* 0x00100000040a7890 */ /* 0x000fc8000fffe1ff */
[----:B------:R-:W-:Y:S02]  /*0950*/  USHF.L.U32 UR11, UR10, 0xb, URZ ;  /* 0x0000000b0a0b7899 */ /* 0x000fe400080006ff */
[----:B------:R-:W-:Y:S02]  /*0960*/  USHF.L.U32 UR10, UR10, 0x1, URZ ;  /* 0x000000010a0a7899 */ /* 0x000fe400080006ff */
[----:B------:R-:W-:-:S04]  /*0970*/  UIADD3 UR12, UPT, UPT, -UR9, 0x100000, URZ ;  /* 0x00100000090c7890 */ /* 0x000fc8000fffe1ff */
[----:B------:R-:W-:Y:S02]  /*0980*/  USHF.L.U32 UR13, UR12, 0xb, URZ ;  /* 0x0000000b0c0d7899 */ /* 0x000fe400080006ff */
[----:B------:R-:W-:Y:S02]  /*0990*/  USHF.L.U32 UR12, UR12, 0x1, URZ ;  /* 0x000000010c0c7899 */ /* 0x000fe400080006ff */
[----:B-1----:R-:W-:Y:S01]  /*09a0*/  ULEA UR5, UR5, UR7, 0x18 ;  /* 0x0000000705057291 */ /* 0x002fe2000f8ec0ff */
[----:B------:R-:W1:Y:S11]  /*09b0*/  FENCE.VIEW.ASYNC.S ;  /* 0x00000000000073c6 */ /* 0x000e760000000000 */
[----:B-1----:R2:W1:Y:S01]  /*09c0*/  SYNCS.EXCH.64 URZ, [UR5+0x70], UR10 ;  /* 0x0000700a05ff75b2 */ /* 0x0024620008000100 */
[----:B------:R2:W1:Y:S01]  /*09d0*/  SYNCS.EXCH.64 URZ, [UR5+0x80], UR12 ;  /* 0x0000800c05ff75b2 */ /* 0x0004620008000100 */
[----:B------:R2:W1:Y:S01]  /*09e0*/  SYNCS.EXCH.64 URZ, [UR5+0x78], UR10 ;  /* 0x0000780a05ff75b2 */ /* 0x0004620008000100 */
[----:B------:R2:W1:Y:S02]  /*09f0*/  SYNCS.EXCH.64 URZ, [UR5+0x88], UR12 ;  /* 0x0000880c05ff75b2 */ /* 0x0004640008000100 */
[----:B--2---:R-:W-:Y:S01]  /*0a00*/  NOP ;  /* 0x0000000000007918 */ /* 0x004fe20000000000 */
.L_x_12:
        /* <DEDUP_REMOVED lines=22> */
[----:B------:R2:W1:Y:S01]  /*0b70*/  SYNCS.EXCH.64 URZ, [UR7+0xc0], UR4 ;  /* 0x0000c00407ff75b2 */ /* 0x0004620008000100 */
[----:B------:R2:W1:Y:S01]  /*0b80*/  SYNCS.EXCH.64 URZ, [UR7+0xa8], UR10 ;  /* 0x0000a80a07ff75b2 */ /* 0x0004620008000100 */
[----:B------:R2:W1:Y:S02]  /*0b90*/  SYNCS.EXCH.64 URZ, [UR7+0xc8], UR4 ;  /* 0x0000c80407ff75b2 */ /* 0x0004640008000100 */
[----:B--2---:R-:W-:Y:S01]  /*0ba0*/  NOP ;  /* 0x0000000000007918 */ /* 0x004fe20000000000 */
.L_x_13:
        /* <DEDUP_REMOVED lines=18> */
.L_x_14:
[----:B-1----:R-:W1:Y:S01]  /*0cd0*/  S2UR UR5, SR_CTAID.X ;  /* 0x00000000000579c3 */ /* 0x002e620000002500 */
[----:B------:R-:W-:-:S05]  /*0ce0*/  CS2R.32 R87, SR_CgaSize ;  /* 0x0000000000577805 */ /* 0x000fca0000008a00 */
[----:B------:R-:W-:-:S05]  /*0cf0*/  IMAD R87, R87, -0xa0, RZ ;  /* 0xffffff6057577824 */ /* 0x000fca00078e02ff */
[----:B------:R-:W-:-:S14]  /*0d00*/  R2UR UR9, R87 ;  /* 0x00000000570972ca */ /* 0x000fdc00000e0000 */
[----:B------:R-:W2:Y:S01]  /*0d10*/  LDCU UR9, c[0x0][UR9+0x2b0] ;  /* 0x00005600090977ac */ /* 0x000ea20008000800 */
[----:B------:R-:W-:Y:S01]  /*0d20*/  NOP ;  /* 0x0000000000007918 */ /* 0x000fe20000000000 */
[----:B------:R-:W-:-:S05]  /*0d30*/  CS2R.32 R87, SR_CgaSize ;  /* 0x0000000000577805 */ /* 0x000fca0000008a00 */
[----:B------:R-:W-:-:S05]  /*0d40*/  IMAD R87, R87, -0xa0, RZ ;  /* 0xffffff6057577824 */ /* 0x000fca00078e02ff */
[----:B------:R-:W-:-:S14]  /*0d50*/  R2UR UR7, R87 ;  /* 0x00000000570772ca */ /* 0x000fdc00000e0000 */
[----:B------:R-:W3:Y:S01]  /*0d60*/  LDCU UR7, c[0x0][UR7+0x2b4] ;  /* 0x00005680070777ac */ /* 0x000ee20008000800 */
[----:B------:R-:W4:Y:S08]  /*0d70*/  S2UR UR4, SR_CTAID.Y ;  /* 0x00000000000479c3 */ /* 0x000f300000002600 */
[----:B------:R-:W3:Y:S01]  /*0d80*/  LDC R10, c[0x0][0xb24] ;  /* 0x0002c900ff0a7b82 */ /* 0x000ee20000000800 */
[----:B-1----:R-:W-:-:S02]  /*0d90*/  I2FP.F32.U32 R87, UR5 ;  /* 0x0000000500577c45 */ /* 0x002fc40008201000 */
[----:B------:R-:W-:-:S05]  /*0da0*/  CS2R.32 R3, SR_CgaSize ;  /* 0x0000000000037805 */ /* 0x000fca0000008a00 */
[----:B------:R-:W-:-:S06]  /*0db0*/  IMAD R3, R3, -0xa0, RZ ;  /* 0xffffff6003037824 */ /* 0x000fcc00078e02ff */
[----:B------:R-:W1:Y:S01]  /*0dc0*/  LDC R3, c[0x0][R3+0x2a0] ;  /* 0x0000a80003037b82 */ /* 0x000e620000000800 */
[----:B------:R-:W-:Y:S01]  /*0dd0*/  MOV R15, UR5 ;  /* 0x00000005000f7c02 */ /* 0x000fe20008000f00 */
[----:B--2---:R-:W-:Y:S01]  /*0de0*/  FMUL R87, R87, UR9 ;  /* 0x0000000957577c20 */ /* 0x004fe20008400000 */
[----:B----4-:R-:W-:Y:S02]  /*0df0*/  I2FP.F32.U32 R86, UR4 ;  /* 0x0000000400567c45 */ /* 0x010fe40008201000 */
[----:B------:R-:W-:-:S05]  /*0e00*/  CS2R.32 R2, SR_CgaSize ;  /* 0x0000000000027805 */ /* 0x000fca0000008a00 */
[----:B------:R-:W-:-:S06]  /*0e10*/  IMAD R2, R2, -0xa0, RZ ;  /* 0xffffff6002027824 */ /* 0x000fcc00078e02ff */
[----:B------:R-:W2:Y:S01]  /*0e20*/  LDC R2, c[0x0][R2+0x2a4] ;  /* 0x0000a90002027b82 */ /* 0x000ea20000000800 */
[----:B------:R-:W-:Y:S01]  /*0e30*/  MOV R14, UR4 ;  /* 0x00000004000e7c02 */ /* 0x000fe20008000f00 */
[----:B------:R-:W4:Y:S01]  /*0e40*/  F2I.U32.TRUNC.NTZ R87, R87 ;  /* 0x0000005700577305 */ /* 0x000f22000020f000 */
[----:B---3--:R-:W-:-:S05]  /*0e50*/  FMUL R86, R86, UR7 ;  /* 0x0000000756567c20 */ /* 0x008fca0008400000 */
[----:B------:R-:W-:Y:S01]  /*0e60*/  BAR.SYNC.DEFER_BLOCKING 0x0 ;  /* 0x0000000000007b1d */ /* 0x000fe20000010000 */
[----:B------:R-:W-:-:S05]  /*0e70*/  ISETP.GE.AND P0, PT, R10, 0x1, PT ;  /* 0x000000010a00780c */ /* 0x000fca0003f06270 */
[----:B------:R-:W3:Y:S02]  /*0e80*/  F2I.U32.TRUNC.NTZ R86, R86 ;  /* 0x0000005600567305 */ /* 0x000ee4000020f000 */
[----:B------:R-:W2:Y:S01]  /*0e90*/  S2UR UR36, SR_CTAID.Z ;  /* 0x00000000002479c3 */ /* 0x000ea20000002700 */
[----:B----4-:R-:W-:-:S05]  /*0ea0*/  IADD3 R87, PT, PT, -R87, RZ, RZ ;  /* 0x000000ff57577210 */ /* 0x010fca0007ffe1ff */
[----:B-1----:R-:W-:Y:S01]  /*0eb0*/  IMAD R87, R3, R87, UR5 ;  /* 0x0000000503577e24 */ /* 0x002fe2000f8e0257 */
[----:B---3--:R-:W-:-:S05]  /*0ec0*/  IADD3 R86, PT, PT, -R86, RZ, RZ ;  /* 0x000000ff56567210 */ /* 0x008fca0007ffe1ff */
[----:B--2---:R-:W-:Y:S01]  /*0ed0*/  IMAD R86, R2, R86, UR4 ;  /* 0x0000000402567e24 */ /* 0x004fe2000f8e0256 */
[----:B------:R-:W-:Y:S06]  /*0ee0*/  @!P0 BRA `(.L_x_15) ;  /* 0x0000000000b88947 */ /* 0x000fec0003800000 */
[----:B------:R-:W1:Y:S01]  /*0ef0*/  LDC.64 R4, c[0x0][0xb18] ;  /* 0x0002c600ff047b82 */ /* 0x000e620000000a00 */
[----:B------:R-:W-:-:S07]  /*0f00*/  ISETP.NE.AND P0, PT, R10, 0x1, PT ;  /* 0x000000010a00780c */ /* 0x000fce0003f05270 */
[----:B------:R-:W2:Y:S08]  /*0f10*/  LDC R9, c[0x0][0xb0c] ;  /* 0x0002c300ff097b82 */ /* 0x000eb00000000800 */
[----:B------:R-:W3:Y:S08]  /*0f20*/  LDC R12, c[0x0][0x370] ;  /* 0x0000dc00ff0c7b82 */ /* 0x000ef00000000800 */
[----:B------:R-:W4:Y:S01]  /*0f30*/  LDC R11, c[0x0][0x374] ;  /* 0x0000dd00ff0b7b82 */ /* 0x000f220000000800 */
[----:B-1----:R-:W-:-:S07]  /*0f40*/  ISETP.NE.AND P1, PT, R4, 0x1, PT ;  /* 0x000000010400780c */ /* 0x002fce0003f25270 */
[----:B------:R-:W3:Y:S01]  /*0f50*/  LDC.64 R6, c[0x0][0xb10] ;  /* 0x0002c400ff067b82 */ /* 0x000ee20000000a00 */
[----:B--2---:R-:W-:-:S07]  /*0f60*/  ISETP.NE.AND P2, PT, R9, 0x1, PT ;  /* 0x000000010900780c */ /* 0x004fce0003f45270 */
[----:B------:R-:W1:Y:S08]  /*0f70*/  LDC R8, c[0x0][0xb20] ;  /* 0x0002c800ff087b82 */ /* 0x000e700000000800 */
[----:B------:R-:W2:Y:S01]  /*0f80*/  LDC.64 R2, c[0x0][0xb28] ;  /* 0x0002ca00ff027b82 */ /* 0x000ea20000000a00 */
[----:B----4-:R-:W-:-:S04]  /*0f90*/  IMAD.HI.U32 R13, R11, R5, RZ ;  /* 0x000000050b0d7227 */ /* 0x010fc800078e00ff */
[----:B------:R-:W-:-:S04]  /*0fa0*/  IMAD.HI.U32 R5, R14, R5, RZ ;  /* 0x000000050e057227 */ /* 0x000fc800078e00ff */
[----:B---3--:R-:W-:-:S05]  /*0fb0*/  IMAD.HI.U32 R16, R12, R6, RZ ;  /* 0x000000060c107227 */ /* 0x008fca00078e00ff */
[-C--:B------:R-:W-:Y:S01]  /*0fc0*/  @P2 SHF.R.U32.HI R12, RZ, R7.reuse, R16 ;  /* 0x00000007ff0c2219 */ /* 0x080fe20000011610 */
[----:B------:R-:W-:Y:S01]  /*0fd0*/  IMAD.HI.U32 R16, R15, R6, RZ ;  /* 0x000000060f107227 */ /* 0x000fe200078e00ff */
[-C--:B-1----:R-:W-:Y:S02]  /*0fe0*/  @P1 SHF.R.U32.HI R11, RZ, R8.reuse, R13 ;  /* 0x00000008ff0b1219 */ /* 0x082fe4000001160d */
[----:B------:R-:W-:Y:S02]  /*0ff0*/  SHF.R.U32.HI R5, RZ, R8, R5 ;  /* 0x00000008ff057219 */ /* 0x000fe40000011605 */
[----:B------:R-:W-:Y:S02]  /*1000*/  SHF.R.U32.HI R16, RZ, R7, R16 ;  /* 0x00000007ff107219 */ /* 0x000fe40000011610 */
[----:B------:R-:W-:Y:S01]  /*1010*/  SEL R5, R14, R5, !P1 ;  /* 0x000000050e057207 */ /* 0x000fe20004800000 */
[----:B--2---:R-:W-:Y:S01]  /*1020*/  IMAD.HI.U32 R13, R11, R2, RZ ;  /* 0x000000020b0d7227 */ /* 0x004fe200078e00ff */
[----:B------:R-:W-:-:S03]  /*1030*/  SEL R16, R15, R16, !P2 ;  /* 0x000000100f107207 */ /* 0x000fc60005000000 */
[----:B------:R-:W-:Y:S01]  /*1040*/  IMAD.HI.U32 R6, R12, R2, RZ ;  /* 0x000000020c067227 */ /* 0x000fe200078e00ff */
[----:B------:R-:W-:-:S04]  /*1050*/  @P0 SHF.R.U32.HI R11, RZ, R3, R13 ;  /* 0x00000003ff0b0219 */ /* 0x000fc8000001160d */
[----:B------:R-:W-:Y:S01]  /*1060*/  @P0 SHF.R.U32.HI R12, RZ, R3, R6 ;  /* 0x00000003ff0c0219 */ /* 0x000fe20000011606 */
[----:B------:R-:W-:-:S04]  /*1070*/  IMAD R11, R11, R10, RZ ;  /* 0x0000000a0b0b7224 */ /* 0x000fc800078e02ff */
[----:B------:R-:W-:Y:S01]  /*1080*/  IMAD R6, R12, R10, RZ ;  /* 0x0000000a0c067224 */ /* 0x000fe200078e02ff */
[----:B------:R-:W-:-:S04]  /*1090*/  ISETP.GE.AND P1, PT, R5, R11, PT ;  /* 0x0000000b0500720c */ /* 0x000fc80003f26270 */
[----:B------:R-:W-:Y:S01]  /*10a0*/  ISETP.GE.OR P1, PT, R16, R6, P1 ;  /* 0x000000061000720c */ /* 0x000fe20000f26670 */
[----:B------:R-:W-:-:S05]  /*10b0*/  IMAD.HI.U32 R6, R5, R2, RZ ;  /* 0x0000000205067227 */ /* 0x000fca00078e00ff */
[----:B------:R-:W-:-:S04]  /*10c0*/  SHF.R.U32.HI R6, RZ, R3, R6 ;  /* 0x00000003ff067219 */ /* 0x000fc80000011606 */
[----:B------:R-:W-:-:S03]  /*10d0*/  SEL R6, R5, R6, !P0 ;  /* 0x0000000605067207 */ /* 0x000fc60004000000 */
[----:B------:R-:W-:Y:S01]  /*10e0*/  @!P1 IMAD.HI.U32 R7, R16, R2, RZ ;  /* 0x0000000210079227 */ /* 0x000fe200078e00ff */
[----:B------:R-:W-:-:S04]  /*10f0*/  IADD3 R2, PT, PT, -R6, RZ, RZ ;  /* 0x000000ff06027210 */ /* 0x000fc80007ffe1ff */
[----:B------:R-:W-:Y:S01]  /*1100*/  @!P1 SHF.R.U32.HI R3, RZ, R3, R7 ;  /* 0x00000003ff039219 */ /* 0x000fe20000011607 */
[----:B------:R-:W-:Y:S01]  /*1110*/  IMAD R2, R10, R2, R5 ;  /* 0x000000020a027224 */ /* 0x000fe200078e0205 */
[----:B------:R-:W-:Y:S02]  /*1120*/  IADD3 R7, PT, PT, -R5, RZ, RZ ;  /* 0x000000ff05077210 */ /* 0x000fe40007ffe1ff */
[----:B------:R-:W-:-:S03]  /*1130*/  @!P1 SEL R3, R16, R3, !P0 ;  /* 0x0000000310039207 */ /* 0x000fc60004000000 */
[----:B------:R-:W-:Y:S02]  /*1140*/  IMAD R7, R4, R7, R14 ;  /* 0x0000000704077224 */ /* 0x000fe400078e020e */
[--C-:B------:R-:W-:Y:S02]  /*1150*/  @!P1 IMAD.IADD R6, R6, 0x1, -R3.reuse ;  /* 0x0000000106069824 */ /* 0x100fe400078e0a03 */
[----:B------:R-:W-:Y:S01]  /*1160*/  @!P1 IMAD R3, R2, R12, R3 ;  /* 0x0000000c02039224 */ /* 0x000fe200078e0203 */
[----:B------:R-:W-:Y:S01]  /*1170*/  IADD3 R2, PT, PT, -R16, RZ, RZ ;  /* 0x000000ff10027210 */ /* 0x000fe20007ffe1ff */
[----:B------:R-:W-:Y:S02]  /*1180*/  @!P1 IMAD R5, R6, R10, R16 ;  /* 0x0000000a06059224 */ /* 0x000fe400078e0210 */
[----:B------:R-:W-:Y:S02]  /*1190*/  @!P1 IMAD.MOV.U32 R16, RZ, RZ, R3 ;  /* 0x000000ffff109224 */ /* 0x000fe400078e0003 */
[----:B------:R-:W-:-:S02]  /*11a0*/  IMAD R2, R9, R2, R15 ;  /* 0x0000000209027224 */ /* 0x000fc400078e020f */
[----:B------:R-:W-:Y:S02]  /*11b0*/  IMAD R14, R5, R4, R7 ;  /* 0x00000004050e7224 */ /* 0x000fe400078e0207 */
[----:B------:R-:W-:Y:S02]  /*11c0*/  IMAD R15, R16, R9, R2 ;  /* 0x00000009100f7224 */ /* 0x000fe400078e0202 */
.L_x_15:
[----:B------:R-:W1:Y:S01]  /*11d0*/  LDCU UR4, c[0x0][0xb30] ;  /* 0x00016600ff0477ac */ /* 0x000e620008000800 */
[----:B------:R-:W2:Y:S08]  /*11e0*/  S2UR UR37, SR_CgaCtaId ;  /* 0x00000000002579c3 */ /* 0x000eb00000008800 */
[----:B------:R-:W3:Y:S01]  /*11f0*/  LDC R40, c[0x0][0xb24] ;  /* 0x0002c900ff287b82 */ /* 0x000ee20000000800 */
[----:B-1----:R-:W-:-:S09]  /*1200*/  UISETP.NE.AND UP1, UPT, UR4, 0x1, UPT ;  /* 0x000000010400788c */ /* 0x002fd2000bf25270 */
[----:B--2---:R-:W-:Y:S05]  /*1210*/  BRA.U UP1, `(.L_x_16) ;  /* 0x0000000101407547 */ /* 0x004fea000b800000 */
[----:B------:R-:W1:Y:S08]  /*1220*/  LDC.64 R4, c[0x0][0xb10] ;  /* 0x0002c400ff047b82 */ /* 0x000e700000000a00 */
[----:B------:R-:W2:Y:S08]  /*1230*/  LDC.64 R2, c[0x0][0xb18] ;  /* 0x0002c600ff027b82 */ /* 0x000eb00000000a00 */
[----:B------:R-:W4:Y:S08]  /*1240*/  LDC R6, c[0x0][0xb20] ;  /* 0x0002c800ff067b82 */ /* 0x000f300000000800 */
[----:B------:R-:W3:Y:S01]  /*1250*/  LDC R7, c[0x0][0xb0c] ;  /* 0x0002c300ff077b82 */ /* 0x000ee20000000800 */
[----:B-1----:R-:W-:-:S05]  /*1260*/  IMAD.HI.U32 R4, R15, R4, RZ ;  /* 0x000000040f047227 */ /* 0x002fca00078e00ff */
[----:B------:R-:W-:Y:S01]  /*1270*/  SHF.R.U32.HI R4, RZ, R5, R4 ;  /* 0x00000005ff047219 */ /* 0x000fe20000011604 */
[----:B--2---:R-:W-:Y:S01]  /*1280*/  IMAD.HI.U32 R3, R14, R3, RZ ;  /* 0x000000030e037227 */ /* 0x004fe200078e00ff */
[----:B------:R-:W-:-:S04]  /*1290*/  ISETP.NE.AND P0, PT, R2, 0x1, PT ;  /* 0x000000010200780c */ /* 0x000fc80003f05270 */
[----:B----4-:R-:W-:-:S04]  /*12a0*/  SHF.R.U32.HI R3, RZ, R6, R3 ;  /* 0x00000006ff037219 */ /* 0x010fc80000011603 */
[----:B------:R-:W-:Y:S02]  /*12b0*/  SEL R3, R14, R3, !P0 ;  /* 0x000000030e037207 */ /* 0x000fe40004000000 */
[----:B---3--:R-:W-:-:S04]  /*12c0*/  ISETP.NE.AND P1, PT, R7, 0x1, PT ;  /* 0x000000010700780c */ /* 0x008fc80003f25270 */
[----:B------:R-:W-:-:S05]  /*12d0*/  SEL R4, R15, R4, !P1 ;  /* 0x000000040f047207 */ /* 0x000fca0004800000 */
[----:B------:R-:W-:Y:S02]  /*12e0*/  IMAD.IADD R5, R3, 0x1, -R4 ;  /* 0x0000000103057824 */ /* 0x000fe400078e0a04 */
[----:B------:R-:W-:Y:S02]  /*12f0*/  IMAD.IADD R3, R4, 0x1, -R3 ;  /* 0x0000000104037824 */ /* 0x000fe400078e0a03 */
[----:B------:R-:W-:Y:S02]  /*1300*/  IMAD R15, R5, R7, R15 ;  /* 0x00000007050f7224 */ /* 0x000fe400078e020f */
[----:B------:R-:W-:-:S07]  /*1310*/  IMAD R14, R3, R2, R14 ;  /* 0x00000002030e7224 */ /* 0x000fce00078e020e */
.L_x_16:
[----:B------:R-:W-:Y:S01]  /*1320*/  BAR.SYNC.DEFER_BLOCKING 0x0 ;  /* 0x0000000000007b1d */ /* 0x000fe20000010000 */
[----:B------:R-:W-:Y:S01]  /*1330*/  UISETP.NE.AND UP1, UPT, UR8, 0x2, UPT ;  /* 0x000000020800788c */ /* 0x000fe2000bf25270 */
[----:B------:R-:W-:Y:S02]  /*1340*/  ISETP.NE.OR P5, PT, R0, 0x2, !P5 ;  /* 0x000000020000780c */ /* 0x000fe40006fa5670 */
[----:B------:R-:W-:-:S06]  /*1350*/  LOP3.LUT R2, R93, 0x1f, RZ, 0xc0, !PT ;  /* 0x0000001f5d027812 */ /* 0x000fcc00078ec0ff */
[----:B------:R-:W-:Y:S05]  /*1360*/  BRA.U UP1, `(.L_x_17) ;  /* 0x0000001101387547 */ /* 0x000fea000b800000 */
[----:B------:R-:W1:Y:S01]  /*1370*/  LDCU UR13, c[0x0][0x38c] ;  /* 0x00007180ff0d77ac */ /* 0x000e620008000800 */
[----:B------:R-:W2:Y:S01]  /*1380*/  LDC R8, c[0x0][0x370] ;  /* 0x0000dc00ff087b82 */ /* 0x000ea20000000800 */
[----:B------:R-:W-:Y:S01]  /*1390*/  PLOP3.LUT P1, PT, PT, PT, UP2, 0x80, 0x8 ;  /* 0x000000000008781c */ /* 0x000fe20003f2f028 */
[----:B------:R-:W-:Y:S01]  /*13a0*/  IMAD.MOV.U32 R17, RZ, RZ, 0x1 ;  /* 0x00000001ff117424 */ /* 0x000fe200078e00ff */
[----:B------:R-:W-:Y:S01]  /*13b0*/  ISETP.EQ.OR P4, PT, R2, RZ, P5 ;  /* 0x000000ff0200720c */ /* 0x000fe20002f82670 */
[----:B------:R-:W-:Y:S01]  /*13c0*/  IMAD.MOV.U32 R16, RZ, RZ, RZ ;  /* 0x000000ffff107224 */ /* 0x000fe200078e00ff */
[----:B------:R-:W-:Y:S02]  /*13d0*/  PLOP3.LUT P1, PT, P1, PT, PT, 0x8, 0x80 ;  /* 0x000000000080781c */ /* 0x000fe40000f2e170 */
[----:B------:R-:W-:Y:S01]  /*13e0*/  CS2R R12, SRZ ;  /* 0x00000000000c7805 */ /* 0x000fe2000001ff00 */
[----:B------:R-:W-:Y:S01]  /*13f0*/  IMAD.MOV.U32 R11, RZ, RZ, 0x1 ;  /* 0x00000001ff0b7424 */ /* 0x000fe200078e00ff */
[----:B------:R-:W4:Y:S01]  /*1400*/  LDC R0, c[0x0][0x374] ;  /* 0x0000dd00ff007b82 */ /* 0x000f220000000800 */
[----:B------:R-:W2:Y:S01]  /*1410*/  LDCU.64 UR22, c[0x0][0x348] ;  /* 0x00006900ff1677ac */ /* 0x000ea20008000a00 */
[----:B------:R-:W-:Y:S01]  /*1420*/  UMOV UR6, URZ ;  /* 0x000000ff00067c82 */ /* 0x000fe20008000000 */
[----:B-1----:R-:W-:-:S04]  /*1430*/  UIADD3 UR5, UPT, UPT, UR13, 0x3f, URZ ;  /* 0x0000003f0d057890 */ /* 0x002fc8000fffe0ff */
[----:B------:R-:W-:-:S04]  /*1440*/  USHF.R.S32.HI UR4, URZ, 0x1f, UR5 ;  /* 0x0000001fff047899 */ /* 0x000fc80008011405 */
[----:B------:R-:W-:-:S04]  /*1450*/  ULEA.HI UR4, UR4, UR5, URZ, 0x6 ;  /* 0x0000000504047291 */ /* 0x000fc8000f8f30ff */
[----:B------:R-:W-:Y:S02]  /*1460*/  USHF.R.S32.HI UR15, URZ, 0x6, UR4 ;  /* 0x00000006ff0f7899 */ /* 0x000fe40008011404 */
[----:B------:R-:W-:Y:S02]  /*1470*/  UIADD3 UR4, UPT, UPT, UR13, -0x1, URZ ;  /* 0xffffffff0d047890 */ /* 0x000fe4000fffe0ff */
[----:B------:R-:W-:Y:S02]  /*1480*/  UISETP.LT.U32.AND UP0, UPT, UR15, 0x3, UPT ;  /* 0x000000030f00788c */ /* 0x000fe4000bf01070 */
[----:B------:R-:W-:Y:S02]  /*1490*/  UISETP.GE.U32.AND UP1, UPT, UR4, -0x7f, UPT ;  /* 0xffffff810400788c */ /* 0x000fe4000bf26070 */
[----:B------:R-:W-:Y:S02]  /*14a0*/  USEL UR14, UR15, 0x3, UP0 ;  /* 0x000000030f0e7887 */ /* 0x000fe40008000000 */
[----:B------:R-:W-:-:S02]  /*14b0*/  UIADD3 UR13, UPT, UPT, UR13, 0x7e, URZ ;  /* 0x0000007e0d0d7890 */ /* 0x000fc4000fffe0ff */
[----:B------:R-:W-:Y:S02]  /*14c0*/  UIADD3 UR5, UPT, UPT, UR14, -0x1, URZ ;  /* 0xffffffff0e057890 */ /* 0x000fe4000fffe0ff */
[----:B------:R-:W-:-:S03]  /*14d0*/  UIADD3 UR7, UPT, UPT, UR15, -UR14, URZ ;  /* 0x8000000e0f077290 */ /* 0x000fc6000fffe0ff */
[----:B------:R-:W-:-:S04]  /*14e0*/  @UP1 UIADD3 UR5, UPT, UPT, UR14, URZ, URZ ;  /* 0x000000ff0e051290 */ /* 0x000fc8000fffe0ff */
[----:B--2---:R-:W-:-:S12]  /*14f0*/  UIADD3 UR5, UPT, UPT, UR5, 0x1, URZ ;  /* 0x0000000105057890 */ /* 0x004fd8000fffe0ff */
.L_x_35:
[----:B------:R-:W-:Y:S01]  /*1500*/  UISETP.NE.AND UP0, UPT, UR37, URZ, UPT ;  /* 0x000000ff2500728c */ /* 0x000fe2000bf05270 */
[----:B------:R-:W1:Y:S08]  /*1510*/  S2UR UR37, SR_CgaCtaId ;  /* 0x00000000002579c3 */ /* 0x000e700000008800 */
[----:B------:R-:W-:Y:S05]  /*1520*/  BRA.U UP0, `(.L_x_18) ;  /* 0x0000000100347547 */ /* 0x000fea000b800000 */
[----:B------:R-:W2:Y:S01]  /*1530*/  S2R R2, SR_CgaCtaId ;  /* 0x0000000000027919 */ /* 0x000ea20000008800 */
[----:B------:R-:W-:-:S04]  /*1540*/  MOV R3, 0x400 ;  /* 0x0000040000037802 */ /* 0x000fc80000000f00 */
[----:B--2---:R-:W-:Y:S02]  /*1550*/  LEA R2, R2, R3, 0x18 ;  /* 0x0000000302027211 */ /* 0x004fe400078ec0ff */
[----:B------:R-:W-:-:S03]  /*1560*/  SHF.L.U32 R3, R11, 0x1f, RZ ;  /* 0x0000001f0b037819 */ /* 0x000fc600000006ff */
[----:B------:R-:W-:-:S04]  /*1570*/  IMAD R2, R12, 0x8, R2 ;  /* 0x000000080c027824 */ /* 0x000fc800078e0202 */
[----:B------:R-:W2:Y:S02]  /*1580*/  SYNCS.PHASECHK.TRANS64.TRYWAIT P0, [R2+URZ+0xe0], R3 ;  /* 0x0000e003020075a7 */ /* 0x000ea400080011ff */
[----:B--2---:R-:W-:Y:S05]  /*1590*/  @!P0 BRA `(.L_x_19) ;  /* 0x0000005c00888947 */ /* 0x004fea0003800000 */
.L_x_114:
[----:B------:R-:W-:Y:S01]  /*15a0*/  VIADD R12, R12, 0x1 ;  /* 0x000000010c0c7836 */ /* 0x000fe20000000000 */
[----:B------:R2:W-:Y:S04]  /*15b0*/  SYNCS.ARRIVE.TRANS64.A1T0 RZ, [R2+URZ+0xd0], RZ ;  /* 0x0000d0ff02ff79a7 */ /* 0x0005e800081000ff */
[----:B------:R-:W-:-:S04]  /*15c0*/  ISETP.NE.AND P0, PT, R12, 0x2, PT ;  /* 0x000000020c00780c */ /* 0x000fc80003f05270 */
[----:B------:R-:W-:Y:S02]  /*15d0*/  SEL R12, R12, RZ, P0 ;  /* 0x000000ff0c0c7207 */ /* 0x000fe40000000000 */
[----:B--2---:R-:W-:-:S04]  /*15e0*/  SEL R2, RZ, 0x1, P0 ;  /* 0x00000001ff027807 */ /* 0x004fc80000000000 */
[----:B------:R-:W-:-:S07]  /*15f0*/  LOP3.LUT R11, R11, R2, RZ, 0x3c, !PT ;  /* 0x000000020b0b7212 */ /* 0x000fce00078e3cff */
.L_x_18:
[----:B------:R-:W-:Y:S01]  /*1600*/  UMOV UR4, 0x400 ;  /* 0x0000040000047882 */ /* 0x000fe20000000000 */
[----:B------:R-:W-:Y:S01]  /*1610*/  SHF.L.U32 R2, R17, 0x1f, RZ ;  /* 0x0000001f11027819 */ /* 0x000fe200000006ff */
[----:B-1----:R-:W-:Y:S01]  /*1620*/  ULEA UR4, UR37, UR4, 0x18 ;  /* 0x0000000425047291 */ /* 0x002fe2000f8ec0ff */
[----:B------:R-:W-:Y:S01]  /*1630*/  R2UR UR35, R15 ;  /* 0x000000000f2372ca */ /* 0x000fe200000e0000 */
[----:B------:R-:W-:Y:S01]  /*1640*/  UISETP.GE.U32.AND UP0, UPT, UR13, 0x7f, UPT ;  /* 0x0000007f0d00788c */ /* 0x000fe2000bf06070 */
[----:B------:R-:W-:Y:S01]  /*1650*/  R2UR UR11, R14 ;  /* 0x000000000e0b72ca */ /* 0x000fe200000e0000 */
[----:B------:R-:W-:Y:S01]  /*1660*/  ULEA UR8, UR6, UR4, 0x3 ;  /* 0x0000000406087291 */ /* 0x000fe2000f8e18ff */
[----:B------:R-:W-:-:S08]  /*1670*/  UMOV UR24, URZ ;  /* 0x000000ff00187c82 */ /* 0x000fd00008000000 */
[----:B------:R1:W2:Y:S01]  /*1680*/  SYNCS.PHASECHK.TRANS64.TRYWAIT P0, [UR8+0x18], R2 ;  /* 0x00001802ff0075a7 */ /* 0x0002a20008001108 */
[----:B------:R-:W-:Y:S02]  /*1690*/  USHF.L.U32 UR35, UR35, 0x7, URZ ;  /* 0x0000000723237899 */ /* 0x000fe400080006ff */
[----:B------:R-:W-:Y:S01]  /*16a0*/  USHF.L.U32 UR11, UR11, 0x6, URZ ;  /* 0x000000060b0b7899 */ /* 0x000fe200080006ff */
[----:B------:R-:W-:Y:S11]  /*16b0*/  BRA.U !UP0, `(.L_x_20) ;  /* 0x0000000108a87547 */ /* 0x000ff6000b800000 */
[----:B------:R-:W-:Y:S01]  /*16c0*/  UMOV UR16, URZ ;  /* 0x000000ff00107c82 */ /* 0x000fe20008000000 */
[----:B------:R-:W-:-:S05]  /*16d0*/  UMOV UR17, UR6 ;  /* 0x0000000600117c82 */ /* 0x000fca0008000000 */
.L_x_25:
[----:B-1----:R-:W-:Y:S01]  /*16e0*/  ULEA UR33, UR17, UR4, 0x3 ;  /* 0x0000000411217291 */ /* 0x002fe2000f8e18ff */
[----:B--2---:R-:W-:Y:S01]  /*16f0*/  @!P5 MOV R3, 0x6000 ;  /* 0x000060000003d802 */ /* 0x004fe20000000f00 */
[----:B--2---:R-:W-:Y:S10]  /*1700*/  @P0 BRA `(.L_x_21) ;  /* 0x00000000000c0947 */ /* 0x004ff40003800000 */
[----:B------:R-:W-:-:S04]  /*1710*/  SHF.L.U32 R4, R17, 0x1f, RZ ;  /* 0x0000001f11047819 */ /* 0x000fc800000006ff */
[----:B------:R-:W2:Y:S02]  /*1720*/  SYNCS.PHASECHK.TRANS64.TRYWAIT P0, [UR33+0x18], R4 ;  /* 0x00001804ff0075a7 */ /* 0x000ea40008001121 */
[----:B--2---:R-:W-:Y:S05]  /*1730*/  @!P0 BRA `(.L_x_22) ;  /* 0x0000005c00348947 */ /* 0x004fea0003800000 */
.L_x_21:
[----:B------:R2:W-:Y:S01]  /*1740*/  @!P5 SYNCS.ARRIVE.TRANS64 RZ, [UR33], R3 ;  /* 0x00000003ffffd9a7 */ /* 0x0005e20008000021 */
[----:B------:R-:W-:Y:S04]  /*1750*/  BSSY.RECONVERGENT B0, `(.L_x_23) ;  /* 0x0000003000007945 */ /* 0x000fe80003800200 */
[----:B------:R-:W-:Y:S05]  /*1760*/  @P4 BRA `(.L_x_24) ;  /* 0x0000000000044947 */ /* 0x000fea0003800000 */
[----:B------:R-:W-:Y:S05]  /*1770*/  BPT.TRAP 0x1 ;  /* 0x000000040000795c */ /* 0x000fea0000300000 */
.L_x_24:
[----:B------:R-:W-:Y:S05]  /*1780*/  BSYNC.RECONVERGENT B0 ;  /* 0x0000000000007941 */ /* 0x000fea0003800200 */
.L_x_23:
[----:B------:R-:W-:Y:S02]  /*1790*/  UIADD3 UR6, UPT, UPT, UR17, 0x1, URZ ;  /* 0x0000000111067890 */ /* 0x000fe4000fffe0ff */
[----:B------:R-:W-:Y:S02]  /*17a0*/  ULEA UR32, UR17, UR4, 0xe ;  /* 0x0000000411207291 */ /* 0x000fe4000f8e70ff */
[----:B------:R-:W-:Y:S02]  /*17b0*/  UISETP.NE.AND UP0, UPT, UR6, 0x3, UPT ;  /* 0x000000030600788c */ /* 0x000fe4000bf05270 */
[----:B------:R-:W-:Y:S02]  /*17c0*/  UIADD3 UR26, UP1, UPT, UR22, 0x80, URZ ;  /* 0x00000080161a7890 */ /* 0x000fe4000ff3e0ff */
[----:B------:R-:W-:Y:S02]  /*17d0*/  USEL UR9, URZ, 0x1, UP0 ;  /* 0x00000001ff097887 */ /* 0x000fe40008000000 */
[----:B------:R-:W-:-:S02]  /*17e0*/  USEL UR6, UR6, URZ, UP0 ;  /* 0x000000ff06067287 */ /* 0x000fc40008000000 */
[----:B------:R-:W-:Y:S02]  /*17f0*/  UIADD3 UR20, UP0, UPT, UR22, 0x180, URZ ;  /* 0x0000018016147890 */ /* 0x000fe4000ff1e0ff */
[----:B------:R-:W-:Y:S01]  /*1800*/  ULEA UR8, UR6, UR4, 0x3 ;  /* 0x0000000406087291 */ /* 0x000fe2000f8e18ff */
[----:B------:R-:W-:Y:S01]  /*1810*/  LOP3.LUT R17, R17, UR9, RZ, 0x3c, !PT ;  /* 0x0000000911117c12 */ /* 0x000fe2000f8e3cff */
[----:B------:R-:W-:Y:S02]  /*1820*/  USHF.L.U32 UR34, UR16, 0x6, URZ ;  /* 0x0000000610227899 */ /* 0x000fe400080006ff */
[----:B------:R-:W-:Y:S01]  /*1830*/  UIADD3.X UR27, UPT, UPT, URZ, UR23, URZ, UP1, !UPT ;  /* 0x00000017ff1b7290 */ /* 0x000fe20008ffe4ff */
[----:B-1----:R-:W-:Y:S01]  /*1840*/  SHF.L.U32 R2, R17, 0x1f, RZ ;  /* 0x0000001f11027819 */ /* 0x002fe200000006ff */
[----:B------:R-:W-:Y:S02]  /*1850*/  UIADD3 UR32, UPT, UPT, UR32, 0x6400, URZ ;  /* 0x0000640020207890 */ /* 0x000fe4000fffe0ff */
[----:B------:R-:W-:Y:S01]  /*1860*/  UIADD3.X UR21, UPT, UPT, URZ, UR23, URZ, UP0, !UPT ;  /* 0x00000017ff157290 */ /* 0x000fe200087fe4ff */
[----:B------:R1:W1:Y:S01]  /*1870*/  SYNCS.PHASECHK.TRANS64.TRYWAIT P0, [UR8+0x18], R2 ;  /* 0x00001802ff0075a7 */ /* 0x0002620008001108 */
[----:B------:R-:W-:Y:S01]  /*1880*/  ULEA UR8, UR17, UR4, 0xd ;  /* 0x0000000411087291 */ /* 0x000fe2000f8e68ff */
[----:B------:R-:W-:Y:S01]  /*1890*/  UMOV UR18, 0x0 ;  /* 0x0000000000127882 */ /* 0x000fe20000000000 */
[----:B------:R-:W-:-:S02]  /*18a0*/  UMOV UR19, 0x10000000 ;  /* 0x1000000000137882 */ /* 0x000fc40000000000 */
[----:B------:R-:W-:Y:S01]  /*18b0*/  UIADD3 UR8, UPT, UPT, UR8, 0x12400, URZ ;  /* 0x0001240008087890 */ /* 0x000fe2000fffe0ff */
[----:B------:R1:W-:Y:S01]  /*18c0*/  UTMALDG.3D [UR32], [UR26], desc[UR18] ;  /* 0x000012201a0075b4 */ /* 0x0003e20008011000 */
[----:B------:R-:W-:Y:S01]  /*18d0*/  UMOV UR12, UR36 ;  /* 0x00000024000c7c82 */ /* 0x000fe20008000000 */
[----:B------:R-:W-:Y:S01]  /*18e0*/  UMOV UR9, UR33 ;  /* 0x0000002100097c82 */ /* 0x000fe20008000000 */
[----:B------:R-:W-:Y:S01]  /*18f0*/  UMOV UR10, UR34 ;  /* 0x00000022000a7c82 */ /* 0x000fe20008000000 */
[----:B------:R-:W-:Y:S01]  /*1900*/  UIADD3 UR16, UPT, UPT, UR16, 0x1, URZ ;  /* 0x0000000110107890 */ /* 0x000fe2000fffe0ff */
[----:B------:R-:W-:Y:S01]  /*1910*/  UMOV UR24, UR5 ;  /* 0x0000000500187c82 */ /* 0x000fe20008000000 */
[----:B------:R-:W-:Y:S02]  /*1920*/  UMOV UR17, UR6 ;  /* 0x0000000600117c82 */ /* 0x000fe40008000000 */
[----:B------:R1:W-:Y:S01]  /*1930*/  UTMALDG.3D [UR8], [UR20], desc[UR18] ;  /* 0x00001208140075b4 */ /* 0x0003e20008011000 */
[----:B------:R-:W-:-:S09]  /*1940*/  UISETP.NE.AND UP0, UPT, UR16, UR5, UPT ;  /* 0x000000051000728c */ /* 0x000fd2000bf05270 */
[----:B------:R-:W-:Y:S05]  /*1950*/  BRA.U UP0, `(.L_x_25) ;  /* 0xfffffffd00607547 */ /* 0x000fea000b83ffff */
.L_x_20:
[----:B-1----:R-:W-:Y:S01]  /*1960*/  ULEA UR8, UR6, UR4, 0x3 ;  /* 0x0000000406087291 */ /* 0x002fe2000f8e18ff */
[----:B------:R-:W-:Y:S01]  /*1970*/  SHF.L.U32 R2, R17, 0x1f, RZ ;  /* 0x0000001f11027819 */ /* 0x000fe200000006ff */
[----:B------:R-:W-:Y:S01]  /*1980*/  @!P1 SYNCS.ARRIVE.TRANS64.A1T0 RZ, [UR4+0x68], RZ ;  /* 0x000068ffffff99a7 */ /* 0x000fe20008100004 */
[----:B------:R-:W-:-:S06]  /*1990*/  UISETP.GT.AND UP0, UPT, UR15, UR14, UPT ;  /* 0x0000000e0f00728c */ /* 0x000fcc000bf04270 */
[----:B--2---:R1:W2:Y:S03]  /*19a0*/  SYNCS.PHASECHK.TRANS64.TRYWAIT P0, [UR8+0x18], R2 ;  /* 0x00001802ff0075a7 */ /* 0x0042a60008001108 */
[----:B------:R-:W-:Y:S05]  /*19b0*/  BRA.U !UP0, `(.L_x_26) ;  /* 0x0000000108ac7547 */ /* 0x000fea000b800000 */
[----:B------:R-:W-:Y:S01]  /*19c0*/  UIADD3 UR21, UPT, UPT, UR7, UR24, URZ ;  /* 0x0000001807157290 */ /* 0x000fe2000fffe0ff */
[----:B------:R-:W-:-:S11]  /*19d0*/  UMOV UR25, UR6 ;  /* 0x0000000600197c82 */ /* 0x000fd60008000000 */
.L_x_31:
[----:B-1----:R-:W-:Y:S01]  /*19e0*/  ULEA UR17, UR25, UR4, 0x3 ;  /* 0x0000000419117291 */ /* 0x002fe2000f8e18ff */
[----:B--2---:R-:W-:Y:S01]  /*19f0*/  @!P5 MOV R3, 0x6000 ;  /* 0x000060000003d802 */ /* 0x004fe20000000f00 */
[----:B--2---:R-:W-:Y:S10]  /*1a00*/  @P0 BRA `(.L_x_27) ;  /* 0x00000000000c0947 */ /* 0x004ff40003800000 */
[----:B------:R-:W-:-:S04]  /*1a10*/  SHF.L.U32 R4, R17, 0x1f, RZ ;  /* 0x0000001f11047819 */ /* 0x000fc800000006ff */
[----:B------:R-:W2:Y:S02]  /*1a20*/  SYNCS.PHASECHK.TRANS64.TRYWAIT P0, [UR17+0x18], R4 ;  /* 0x00001804ff0075a7 */ /* 0x000ea40008001111 */
[----:B--2---:R-:W-:Y:S05]  /*1a30*/  @!P0 BRA `(.L_x_28) ;  /* 0x00000058008c8947 */ /* 0x004fea0003800000 */
.L_x_27:
[----:B------:R2:W-:Y:S01]  /*1a40*/  @!P5 SYNCS.ARRIVE.TRANS64 RZ, [UR17], R3 ;  /* 0x00000003ffffd9a7 */ /* 0x0005e20008000011 */
[----:B------:R-:W-:Y:S04]  /*1a50*/  BSSY.RECONVERGENT B0, `(.L_x_29) ;  /* 0x0000003000007945 */ /* 0x000fe80003800200 */
[----:B------:R-:W-:Y:S05]  /*1a60*/  @P4 BRA `(.L_x_30) ;  /* 0x0000000000044947 */ /* 0x000fea0003800000 */
[----:B------:R-:W-:Y:S05]  /*1a70*/  BPT.TRAP 0x1 ;  /* 0x000000040000795c */ /* 0x000fea0000300000 */
.L_x_30:
[----:B------:R-:W-:Y:S05]  /*1a80*/  BSYNC.RECONVERGENT B0 ;  /* 0x0000000000007941 */ /* 0x000fea0003800200 */
.L_x_29:
        /* <DEDUP_REMOVED lines=10> */
[----:B------:R-:W-:Y:S01]  /*1b30*/  UIADD3 UR16, UPT, UPT, UR16, 0x6400, URZ ;  /* 0x0000640010107890 */ /* 0x000fe2000fffe0ff */
[----:B-1----:R-:W-:Y:S01]  /*1b40*/  SHF.L.U32 R2, R17, 0x1f, RZ ;  /* 0x0000001f11027819 */ /* 0x002fe200000006ff */
[----:B------:R-:W-:Y:S02]  /*1b50*/  UIADD3.X UR31, UPT, UPT, URZ, UR23, URZ, UP1, !UPT ;  /* 0x00000017ff1f7290 */ /* 0x000fe40008ffe4ff */
[----:B------:R-:W-:Y:S01]  /*1b60*/  UIADD3.X UR29, UPT, UPT, URZ, UR23, URZ, UP0, !UPT ;  /* 0x00000017ff1d7290 */ /* 0x000fe200087fe4ff */
[----:B------:R1:W1:Y:S01]  /*1b70*/  SYNCS.PHASECHK.TRANS64.TRYWAIT P0, [UR8+0x18], R2 ;  /* 0x00001802ff0075a7 */ /* 0x0002620008001108 */
[----:B------:R-:W-:Y:S01]  /*1b80*/  ULEA UR8, UR25, UR4, 0xd ;  /* 0x0000000419087291 */ /* 0x000fe2000f8e68ff */
[----:B------:R-:W-:Y:S01]  /*1b90*/  UMOV UR26, 0x0 ;  /* 0x00000000001a7882 */ /* 0x000fe20000000000 */
[----:B------:R-:W-:-:S02]  /*1ba0*/  UMOV UR27, 0x10000000 ;  /* 0x10000000001b7882 */ /* 0x000fc40000000000 */
[----:B------:R-:W-:Y:S01]  /*1bb0*/  UIADD3 UR8, UPT, UPT, UR8, 0x12400, URZ ;  /* 0x0001240008087890 */ /* 0x000fe2000fffe0ff */
[----:B------:R-:W-:Y:S01]  /*1bc0*/  UMOV UR19, UR35 ;  /* 0x0000002300137c82 */ /* 0x000fe20008000000 */
[----:B------:R-:W-:Y:S01]  /*1bd0*/  UMOV UR20, UR36 ;  /* 0x0000002400147c82 */ /* 0x000fe20008000000 */
[----:B------:R-:W-:Y:S01]  /*1be0*/  UMOV UR12, UR36 ;  /* 0x00000024000c7c82 */ /* 0x000fe20008000000 */
[----:B------:R-:W-:Y:S01]  /*1bf0*/  UMOV UR9, UR17 ;  /* 0x0000001100097c82 */ /* 0x000fe20008000000 */
[----:B------:R-:W-:Y:S01]  /*1c00*/  UMOV UR10, UR18 ;  /* 0x00000012000a7c82 */ /* 0x000fe20008000000 */
[----:B------:R1:W-:Y:S01]  /*1c10*/  UTMALDG.3D [UR16], [UR30], desc[UR26] ;  /* 0x00001a101e0075b4 */ /* 0x0003e20008011000 */
[----:B------:R-:W-:Y:S01]  /*1c20*/  UIADD3 UR24, UPT, UPT, UR24, 0x1, URZ ;  /* 0x0000000118187890 */ /* 0x000fe2000fffe0ff */
[----:B------:R-:W-:-:S03]  /*1c30*/  UMOV UR25, UR6 ;  /* 0x0000000600197c82 */ /* 0x000fc60008000000 */
[----:B------:R-:W-:Y:S01]  /*1c40*/  UISETP.NE.AND UP0, UPT, UR24, UR21, UPT ;  /* 0x000000151800728c */ /* 0x000fe2000bf05270 */
[----:B------:R1:W-:Y:S08]  /*1c50*/  UTMALDG.3D [UR8], [UR28], desc[UR26] ;  /* 0x00001a081c0075b4 */ /* 0x0003f00008011000 */
[----:B------:R-:W-:Y:S05]  /*1c60*/  BRA.U UP0, `(.L_x_31) ;  /* 0xfffffffd005c7547 */ /* 0x000fea000b83ffff */
.L_x_26:
[C---:B-1----:R-:W-:Y:S01]  /*1c70*/  LEA R2, R16.reuse, UR4, 0x3 ;  /* 0x0000000410027c11 */ /* 0x042fe2000f8e18ff */
[----:B------:R-:W-:Y:S01]  /*1c80*/  NOP ;  /* 0x0000000000007918 */ /* 0x000fe20000000000 */
[----:B--2---:R-:W-:Y:S02]  /*1c90*/  SHF.L.U32 R3, R13, 0x1f, RZ ;  /* 0x0000001f0d037819 */ /* 0x004fe400000006ff */
[----:B------:R-:W-:Y:S02]  /*1ca0*/  LEA R4, R16, UR4, 0x4 ;  /* 0x0000000410047c11 */ /* 0x000fe4000f8e20ff */
[----:B------:R-:W1:Y:S02]  /*1cb0*/  SYNCS.PHASECHK.TRANS64.TRYWAIT P0, [R2+URZ+0x70], R3 ;  /* 0x00007003020075a7 */ /* 0x000e6400080011ff */
[----:B-1----:R-:W-:Y:S05]  /*1cc0*/  @!P0 BRA `(.L_x_32) ;  /* 0x0000005800008947 */ /* 0x002fea0003800000 */
.L_x_117:
[----:B------:R-:W2:Y:S01]  /*1cd0*/  LDS.128 R4, [R4+0x100] ;  /* 0x0001000004047984 */ /* 0x000ea20000000c00 */
[----:B---3--:R-:W-:Y:S01]  /*1ce0*/  ISETP.GE.AND P0, PT, R40, 0x1, PT ;  /* 0x000000012800780c */ /* 0x008fe20003f06270 */
[----:B-1----:R-:W-:Y:S01]  /*1cf0*/  VIADD R2, R2, 0x80 ;  /* 0x0000008002027836 */ /* 0x002fe20000000000 */
[----:B------:R-:W-:Y:S01]  /*1d00*/  @!PT LDS RZ, [RZ] ;  /* 0x00000000fffff984 */ /* 0x000fe20000000800 */
[----:B------:R-:W-:Y:S01]  /*1d10*/  @!PT LDS RZ, [RZ] ;  /* 0x00000000fffff984 */ /* 0x000fe20000000800 */
[----:B------:R-:W-:Y:S01]  /*1d20*/  @!PT LDS RZ, [RZ] ;  /* 0x00000000fffff984 */ /* 0x000fe20000000800 */
[----:B------:R-:W-:Y:S01]  /*1d30*/  @!PT LDS RZ, [RZ] ;  /* 0x00000000fffff984 */ /* 0x000fe20000000800 */
[----:B------:R1:W-:Y:S06]  /*1d40*/  MEMBAR.ALL.CTA ;  /* 0x0000000000007992 */ /* 0x0003ec0000008000 */
[----:B-1----:R-:W1:Y:S01]  /*1d50*/  FENCE.VIEW.ASYNC.S ;  /* 0x00000000000073c6 */ /* 0x002e620000000000 */
[----:B------:R-:W-:-:S04]  /*1d60*/  PRMT R2, RZ, 0x654, R2 ;  /* 0x00000654ff027816 */ /* 0x000fc80000000002 */
[----:B-1----:R1:W-:Y:S01]  /*1d70*/  SYNCS.ARRIVE.TRANS64.RED.A1T0 RZ, [R2+URZ], RZ ;  /* 0x000000ff02ff79a7 */ /* 0x0023e200081004ff */
[----:B--2---:R-:W-:-:S13]  /*1d80*/  LOP3.LUT P2, RZ, R6, 0x1, RZ, 0xc0, !PT ;  /* 0x0000000106ff7812 */ /* 0x004fda000784c0ff */
[----:B------:R-:W-:Y:S01]  /*1d90*/  @P2 SHF.R.U32.HI R3, RZ, 0x10, R5 ;  /* 0x00000010ff032819 */ /* 0x000fe20000011605 */
[----:B------:R-:W-:Y:S01]  /*1da0*/  VOTEU.ANY UP0, P2 ;  /* 0x0000000000ff7886 */ /* 0x000fe20001000100 */
[----:B------:R-:W-:Y:S02]  /*1db0*/  @P2 MOV R10, R4 ;  /* 0x00000004000a2202 */ /* 0x000fe40000000f00 */
[----:B------:R-:W-:Y:S02]  /*1dc0*/  @P2 R2UR.BROADCAST UR8, R3 ;  /* 0x00000000030822ca */ /* 0x000fe400008e0000 */
[----:B------:R-:W-:-:S11]  /*1dd0*/  @P2 LOP3.LUT R9, R5, 0xffff, RZ, 0xc0, !PT ;  /* 0x0000ffff05092812 */ /* 0x000fd600078ec0ff */
[----:B------:R-:W-:Y:S01]  /*1de0*/  @UP0 UMOV UR36, UR8 ;  /* 0x0000000800240c82 */ /* 0x000fe20008000000 */
[----:B-1----:R-:W-:Y:S05]  /*1df0*/  @!P0 BRA `(.L_x_33) ;  /* 0x0000000000b88947 */ /* 0x002fea0003800000 */
[----:B------:R-:W4:Y:S01]  /*1e00*/  LDC.64 R4, c[0x0][0xb18] ;  /* 0x0002c600ff047b82 */ /* 0x000f220000000a00 */
[----:B------:R-:W-:-:S07]  /*1e10*/  ISETP.NE.AND P3, PT, R40, 0x1, PT ;  /* 0x000000012800780c */ /* 0x000fce0003f65270 */
[----:B------:R-:W1:Y:S08]  /*1e20*/  LDC.64 R6, c[0x0][0xb10] ;  /* 0x0002c400ff067b82 */ /* 0x000e700000000a00 */
[----:B------:R-:W2:Y:S08]  /*1e30*/  LDC R14, c[0x0][0xb20] ;  /* 0x0002c800ff0e7b82 */ /* 0x000eb00000000800 */
[----:B------:R-:W3:Y:S01]  /*1e40*/  LDC R15, c[0x0][0xb0c] ;  /* 0x0002c300ff0f7b82 */ /* 0x000ee20000000800 */
[----:B----4-:R-:W-:Y:S01]  /*1e50*/  IMAD.HI.U32 R19, R0, R5, RZ ;  /* 0x0000000500137227 */ /* 0x010fe200078e00ff */
[----:B------:R-:W-:-:S03]  /*1e60*/  ISETP.NE.AND P0, PT, R4, 0x1, PT ;  /* 0x000000010400780c */ /* 0x000fc60003f05270 */
[----:B------:R-:W-:-:S03]  /*1e70*/  IMAD.HI.U32 R5, R9, R5, RZ ;  /* 0x0000000509057227 */ /* 0x000fc600078e00ff */
[----:B------:R-:W4:Y:S01]  /*1e80*/  LDC.64 R2, c[0x0][0xb28] ;  /* 0x0002ca00ff027b82 */ /* 0x000f220000000a00 */
[----:B-1----:R-:W-:-:S04]  /*1e90*/  IMAD.HI.U32 R20, R8, R6, RZ ;  /* 0x0000000608147227 */ /* 0x002fc800078e00ff */
[----:B------:R-:W-:Y:S01]  /*1ea0*/  IMAD.HI.U32 R21, R10, R6, RZ ;  /* 0x000000060a157227 */ /* 0x000fe200078e00ff */
[----:B------:R-:W-:Y:S02]  /*1eb0*/  SHF.R.U32.HI R20, RZ, R7, R20 ;  /* 0x00000007ff147219 */ /* 0x000fe40000011614 */
[-C--:B--2---:R-:W-:Y:S02]  /*1ec0*/  SHF.R.U32.HI R19, RZ, R14.reuse, R19 ;  /* 0x0000000eff137219 */ /* 0x084fe40000011613 */
[----:B------:R-:W-:Y:S02]  /*1ed0*/  SHF.R.U32.HI R5, RZ, R14, R5 ;  /* 0x0000000eff057219 */ /* 0x000fe40000011605 */
[----:B------:R-:W-:Y:S02]  /*1ee0*/  SEL R19, R0, R19, !P0 ;  /* 0x0000001300137207 */ /* 0x000fe40004000000 */
[----:B------:R-:W-:Y:S02]  /*1ef0*/  SHF.R.U32.HI R21, RZ, R7, R21 ;  /* 0x00000007ff157219 */ /* 0x000fe40000011615 */
[----:B---3--:R-:W-:-:S02]  /*1f00*/  ISETP.NE.AND P1, PT, R15, 0x1, PT ;  /* 0x000000010f00780c */ /* 0x008fc40003f25270 */
[----:B------:R-:W-:Y:S02]  /*1f10*/  SEL R5, R9, R5, !P0 ;  /* 0x0000000509057207 */ /* 0x000fe40004000000 */
[----:B------:R-:W-:Y:S02]  /*1f20*/  SEL R20, R8, R20, !P1 ;  /* 0x0000001408147207 */ /* 0x000fe40004800000 */
[----:B------:R-:W-:Y:S01]  /*1f30*/  SEL R21, R10, R21, !P1 ;  /* 0x000000150a157207 */ /* 0x000fe20004800000 */
[----:B----4-:R-:W-:-:S04]  /*1f40*/  IMAD.HI.U32 R18, R19, R2, RZ ;  /* 0x0000000213127227 */ /* 0x010fc800078e00ff */
        /* <DEDUP_REMOVED lines=10> */
[----:B------:R-:W-:-:S04]  /*1ff0*/  @!P0 IMAD.HI.U32 R7, R21, R2, RZ ;  /* 0x0000000215078227 */ /* 0x000fc800078e00ff */
[----:B------:R-:W-:Y:S01]  /*2000*/  IMAD.MOV R2, RZ, RZ, -R6 ;  /* 0x000000ffff027224 */ /* 0x000fe200078e0a06 */
[----:B------:R-:W-:Y:S02]  /*2010*/  @!P0 SHF.R.U32.HI R3, RZ, R3, R7 ;  /* 0x00000003ff038219 */ /* 0x000fe40000011607 */
[----:B------:R-:W-:Y:S01]  /*2020*/  IADD3 R7, PT, PT, -R5, RZ, RZ ;  /* 0x000000ff05077210 */ /* 0x000fe20007ffe1ff */
[----:B------:R-:W-:Y:S01]  /*2030*/  IMAD R2, R40, R2, R5 ;  /* 0x0000000228027224 */ /* 0x000fe200078e0205 */
        /* <DEDUP_REMOVED lines=10> */
.L_x_33:
[----:B------:R-:W1:Y:S02]  /*20e0*/  LDCU UR8, c[0x0][0xb30] ;  /* 0x00016600ff0877ac */ /* 0x000e640008000800 */
[----:B-1----:R-:W-:-:S09]  /*20f0*/  UISETP.NE.AND UP0, UPT, UR8, 0x1, UPT ;  /* 0x000000010800788c */ /* 0x002fd2000bf05270 */
[----:B------:R-:W-:Y:S05]  /*2100*/  BRA.U UP0, `(.L_x_34) ;  /* 0x0000000100407547 */ /* 0x000fea000b800000 */
[----:B------:R-:W1:Y:S08]  /*2110*/  LDC.64 R4, c[0x0][0xb10] ;  /* 0x0002c400ff047b82 */ /* 0x000e700000000a00 */
[----:B------:R-:W2:Y:S08]  /*2120*/  LDC.64 R2, c[0x0][0xb18] ;  /* 0x0002c600ff027b82 */ /* 0x000eb00000000a00 */
[----:B------:R-:W3:Y:S08]  /*2130*/  LDC R6, c[0x0][0xb20] ;  /* 0x0002c800ff067b82 */ /* 0x000ef00000000800 */
[----:B------:R-:W4:Y:S01]  /*2140*/  LDC R7, c[0x0][0xb0c] ;  /* 0x0002c300ff077b82 */ /* 0x000f220000000800 */
[----:B-1----:R-:W-:-:S05]  /*2150*/  IMAD.HI.U32 R4, R10, R4, RZ ;  /* 0x000000040a047227 */ /* 0x002fca00078e00ff */
[----:B------:R-:W-:Y:S01]  /*2160*/  SHF.R.U32.HI R4, RZ, R5, R4 ;  /* 0x00000005ff047219 */ /* 0x000fe20000011604 */
[----:B--2---:R-:W-:Y:S01]  /*2170*/  IMAD.HI.U32 R3, R9, R3, RZ ;  /* 0x0000000309037227 */ /* 0x004fe200078e00ff */
[----:B------:R-:W-:-:S04]  /*2180*/  ISETP.NE.AND P0, PT, R2, 0x1, PT ;  /* 0x000000010200780c */ /* 0x000fc80003f05270 */
[----:B---3--:R-:W-:-:S04]  /*2190*/  SHF.R.U32.HI R3, RZ, R6, R3 ;  /* 0x00000006ff037219 */ /* 0x008fc80000011603 */
[----:B------:R-:W-:Y:S02]  /*21a0*/  SEL R3, R9, R3, !P0 ;  /* 0x0000000309037207 */ /* 0x000fe40004000000 */
[----:B----4-:R-:W-:-:S04]  /*21b0*/  ISETP.NE.AND P1, PT, R7, 0x1, PT ;  /* 0x000000010700780c */ /* 0x010fc80003f25270 */
[----:B------:R-:W-:-:S05]  /*21c0*/  SEL R4, R10, R4, !P1 ;  /* 0x000000040a047207 */ /* 0x000fca0004800000 */
[----:B------:R-:W-:Y:S02]  /*21d0*/  IMAD.IADD R5, R3, 0x1, -R4 ;  /* 0x0000000103057824 */ /* 0x000fe400078e0a04 */
[----:B------:R-:W-:Y:S02]  /*21e0*/  IMAD.IADD R3, R4, 0x1, -R3 ;  /* 0x0000000104037824 */ /* 0x000fe400078e0a03 */
[----:B------:R-:W-:Y:S02]  /*21f0*/  IMAD R10, R5, R7, R10 ;  /* 0x00000007050a7224 */ /* 0x000fe400078e020a */
[----:B------:R-:W-:-:S07]  /*2200*/  IMAD R9, R3, R2, R9 ;  /* 0x0000000203097224 */ /* 0x000fce00078e0209 */
.L_x_34:
[----:B------:R-:W-:Y:S01]  /*2210*/  VIADD R16, R16, 0x1 ;  /* 0x0000000110107836 */ /* 0x000fe20000000000 */
[----:B------:R-:W-:Y:S01]  /*2220*/  PLOP3.LUT P1, PT, PT, PT, PT, 0x80, 0x8 ;  /* 0x000000000008781c */ /* 0x000fe20003f2f070 */
[----:B------:R-:W-:Y:S02]  /*2230*/  IMAD.IADD R15, R10, 0x1, R87 ;  /* 0x000000010a0f7824 */ /* 0x000fe400078e0257 */
[----:B------:R-:W-:Y:S01]  /*2240*/  IMAD.IADD R14, R9, 0x1, R86 ;  /* 0x00000001090e7824 */ /* 0x000fe200078e0256 */
[----:B------:R-:W-:-:S04]  /*2250*/  ISETP.NE.AND P0, PT, R16, 0x2, PT ;  /* 0x000000021000780c */ /* 0x000fc80003f05270 */
[----:B------:R-:W-:Y:S02]  /*2260*/  SEL R2, RZ, 0x1, P0 ;  /* 0x00000001ff027807 */ /* 0x000fe40000000000 */
[----:B------:R-:W-:Y:S02]  /*2270*/  SEL R16, R16, RZ, P0 ;  /* 0x000000ff10107207 */ /* 0x000fe40000000000 */
[----:B------:R-:W-:Y:S01]  /*2280*/  LOP3.LUT R13, R13, R2, RZ, 0x3c, !PT ;  /* 0x000000020d0d7212 */ /* 0x000fe200078e3cff */
[----:B------:R-:W-:Y:S06]  /*2290*/  @P2 BRA `(.L_x_35) ;  /* 0xfffffff000982947 */ /* 0x000fec000383ffff */
[----:B------:R-:W-:Y:S01]  /*22a0*/  UIADD3 UR4, UPT, UPT, UR4, 0x18, URZ ;  /* 0x0000001804047890 */ /* 0x000fe2000fffe0ff */
[----:B------:R-:W-:-:S03]  /*22b0*/  SHF.L.U32 R2, R17, 0x1f, RZ ;  /* 0x0000001f11027819 */ /* 0x000fc600000006ff */
[----:B------:R-:W-:-:S09]  /*22c0*/  ULEA UR5, UR6, UR4, 0x3 ;  /* 0x0000000406057291 */ /* 0x000fd2000f8e18ff */
[----:B------:R-:W1:Y:S02]  /*22d0*/  SYNCS.PHASECHK.TRANS64.TRYWAIT P0, [UR5], R2 ;  /* 0x00000002ff0075a7 */ /* 0x000e640008001105 */
[----:B-1----:R-:W-:Y:S05]  /*22e0*/  @!P0 BRA `(.L_x_36) ;  /* 0x00000050008c8947 */ /* 0x002fea0003800000 */
.L_x_119:
[----:B------:R-:W-:-:S04]  /*22f0*/  UIADD3 UR6, UPT, UPT, UR6, 0x1, URZ ;  /* 0x0000000106067890 */ /* 0x000fc8000fffe0ff */
[----:B------:R-:W-:-:S04]  /*2300*/  UISETP.NE.AND UP0, UPT, UR6, 0x3, UPT ;  /* 0x000000030600788c */ /* 0x000fc8000bf05270 */
[----:B------:R-:W-:Y:S02]  /*2310*/  USEL UR7, URZ, 0x1, UP0 ;  /* 0x00000001ff077887 */ /* 0x000fe40008000000 */
[----:B------:R-:W-:-:S04]  /*2320*/  USEL UR6, UR6, URZ, UP0 ;  /* 0x000000ff06067287 */ /* 0x000fc80008000000 */
[----:B------:R-:W-:Y:S01]  /*2330*/  ULEA UR5, UR6, UR4, 0x3 ;  /* 0x0000000406057291 */ /* 0x000fe2000f8e18ff */
[----:B------:R-:W-:-:S04]  /*2340*/  LOP3.LUT R17, R17, UR7, RZ, 0x3c, !PT ;  /* 0x0000000711117c12 */ /* 0x000fc8000f8e3cff */
[----:B-1----:R-:W-:-:S04]  /*2350*/  SHF.L.U32 R2, R17, 0x1f, RZ ;  /* 0x0000001f11027819 */ /* 0x002fc800000006ff */
[----:B------:R-:W1:Y:S02]  /*2360*/  SYNCS.PHASECHK.TRANS64.TRYWAIT P0, [UR5], R2 ;  /* 0x00000002ff0075a7 */ /* 0x000e640008001105 */
[----:B-1----:R-:W-:Y:S05]  /*2370*/  @!P0 BRA `(.L_x_37) ;  /* 0x0000005000808947 */ /* 0x002fea0003800000 */
.L_x_121:
[----:B------:R-:W-:-:S04]  /*2380*/  UIADD3 UR6, UPT, UPT, UR6, 0x1, URZ ;  /* 0x0000000106067890 */ /* 0x000fc8000fffe0ff */
[----:B------:R-:W-:-:S04]  /*2390*/  UISETP.NE.AND UP0, UPT, UR6, 0x3, UPT ;  /* 0x000000030600788c */ /* 0x000fc8000bf05270 */
[----:B------:R-:W-:Y:S02]  /*23a0*/  USEL UR5, URZ, 0x1, UP0 ;  /* 0x00000001ff057887 */ /* 0x000fe40008000000 */
[----:B------:R-:W-:-:S04]  /*23b0*/  USEL UR6, UR6, URZ, UP0 ;  /* 0x000000ff06067287 */ /* 0x000fc80008000000 */
[----:B------:R-:W-:Y:S01]  /*23c0*/  ULEA UR6, UR6, UR4, 0x3 ;  /* 0x0000000406067291 */ /* 0x000fe2000f8e18ff */
[----:B-1----:R-:W-:-:S04]  /*23d0*/  LOP3.LUT R2, R17, UR5, RZ, 0x3c, !PT ;  /* 0x0000000511027c12 */ /* 0x002fc8000f8e3cff */
[----:B------:R-:W-:Y:S01]  /*23e0*/  SHF.L.U32 R2, R2, 0x1f, RZ ;  /* 0x0000001f02027819 */ /* 0x000fe200000006ff */
[----:B----4-:R-:W-:-:S07]  /*23f0*/  IMAD.U32 R0, RZ, RZ, UR6 ;  /* 0x00000006ff007e24 */ /* 0x010fce000f8e00ff */
.L_x_38:
[----:B-1----:R1:W2:Y:S02]  /*2400*/  SYNCS.PHASECHK.TRANS64.TRYWAIT P0, [R0+URZ], R2 ;  /* 0x00000002000075a7 */ /* 0x0022a400080011ff */
[----:B--2---:R-:W-:Y:S05]  /*2410*/  @!P0 NANOSLEEP.SYNCS 0x989680 ;  /* 0x009896800000895d */ /* 0x004fea0003900000 */
[----:B------:R-:W2:Y:S02]  /*2420*/  @!P0 SYNCS.PHASECHK.TRANS64 P0, [R0+URZ], R2 ;  /* 0x00000002000085a7 */ /* 0x000ea400080010ff */
[----:B--2---:R-:W-:Y:S05]  /*2430*/  @P0 EXIT ;  /* 0x000000000000094d */ /* 0x004fea0003800000 */
[----:B------:R-:W-:Y:S05]  /*2440*/  BRA `(.L_x_38) ;  /* 0xfffffffc00ec7947 */ /* 0x000fea000383ffff */
.L_x_17:
[----:B------:R-:W-:-:S04]  /*2450*/  UISETP.NE.AND UP1, UPT, UR37, URZ, UPT ;  /* 0x000000ff2500728c */ /* 0x000fc8000bf25270 */
[----:B------:R-:W-:-:S09]  /*2460*/  UISETP.NE.OR UP1, UPT, UR8, 0x1, UP1 ;  /* 0x000000010800788c */ /* 0x000fd20008f25670 */
[----:B------:R-:W-:Y:S05]  /*2470*/  BRA.U UP1, `(.L_x_39) ;  /* 0x0000000501487547 */ /* 0x000fea000b800000 */
[----:B------:R-:W-:Y:S01]  /*2480*/  ISETP.NE.AND P2, PT, R2, RZ, PT ;  /* 0x000000ff0200720c */ /* 0x000fe20003f45270 */
[----:B------:R-:W-:Y:S01]  /*2490*/  IMAD.MOV.U32 R12, RZ, RZ, 0x1 ;  /* 0x00000001ff0c7424 */ /* 0x000fe200078e00ff */
[----:B------:R-:W-:Y:S02]  /*24a0*/  CS2R R10, SRZ ;  /* 0x00000000000a7805 */ /* 0x000fe4000001ff00 */
[----:B------:R-:W-:Y:S01]  /*24b0*/  CS2R R8, SRZ ;  /* 0x0000000000087805 */ /* 0x000fe2000001ff00 */
[----:B------:R-:W-:Y:S01]  /*24c0*/  UMOV UR4, 0x400 ;  /* 0x0000040000047882 */ /* 0x000fe20000000000 */
[----:B------:R-:W-:Y:S01]  /*24d0*/  UMOV UR6, URZ ;  /* 0x000000ff00067c82 */ /* 0x000fe20008000000 */
[----:B------:R-:W-:-:S12]  /*24e0*/  ULEA UR37, UR37, UR4, 0x18 ;  /* 0x0000000425257291 */ /* 0x000fd8000f8ec0ff */
.L_x_43:
[----:B------:R-:W-:Y:S02]  /*24f0*/  LEA R0, R8, UR37, 0x3 ;  /* 0x0000002508007c11 */ /* 0x000fe4000f8e18ff */
[----:B------:R-:W-:-:S03]  /*2500*/  SHF.L.U32 R4, R9, 0x1f, RZ ;  /* 0x0000001f09047819 */ /* 0x000fc600000006ff */
[----:B------:R-:W-:Y:S01]  /*2510*/  VIADD R5, R0, 0xe0 ;  /* 0x000000e000057836 */ /* 0x000fe20000000000 */
[----:B------:R-:W1:Y:S02]  /*2520*/  SYNCS.PHASECHK.TRANS64.TRYWAIT P0, [R0+URZ+0xd0], R4 ;  /* 0x0000d004000075a7 */ /* 0x000e6400080011ff */
[----:B-1----:R-:W-:Y:S05]  /*2530*/  @!P0 BRA `(.L_x_40) ;  /* 0x0000005000288947 */ /* 0x002fea0003800000 */
.L_x_122:
[----:B------:R-:W-:Y:S01]  /*2540*/  ULEA UR5, UR6, UR37, 0x3 ;  /* 0x0000002506057291 */ /* 0x000fe2000f8e18ff */
[----:B-1----:R-:W-:Y:S01]  /*2550*/  PRMT R0, RZ, 0x654, R5 ;  /* 0x00000654ff007816 */ /* 0x002fe20000000005 */
[----:B------:R-:W-:Y:S01]  /*2560*/  @!P2 IMAD.MOV.U32 R4, RZ, RZ, 0x10 ;  /* 0x00000010ff04a424 */ /* 0x000fe200078e00ff */
[----:B------:R-:W-:Y:S01]  /*2570*/  SHF.L.U32 R5, R12, 0x1f, RZ ;  /* 0x0000001f0c057819 */ /* 0x000fe200000006ff */
[----:B------:R-:W-:Y:S01]  /*2580*/  UIADD3 UR4, UPT, UPT, UR5, 0x70, URZ ;  /* 0x0000007005047890 */ /* 0x000fe2000fffe0ff */
[----:B------:R1:W-:Y:S05]  /*2590*/  SYNCS.ARRIVE.TRANS64.RED.A1T0 RZ, [R0+URZ], RZ ;  /* 0x000000ff00ff79a7 */ /* 0x0003ea00081004ff */
[----:B------:R-:W-:Y:S01]  /*25a0*/  IMAD.U32 R6, RZ, RZ, UR4 ;  /* 0x00000004ff067e24 */ /* 0x000fe2000f8e00ff */
[----:B------:R-:W2:Y:S04]  /*25b0*/  SYNCS.PHASECHK.TRANS64.TRYWAIT P0, [UR5+0x80], R5 ;  /* 0x00008005ff0075a7 */ /* 0x000ea80008001105 */
[----:B------:R-:W-:Y:S01]  /*25c0*/  PRMT R6, R2, 0x654, R6 ;  /* 0x0000065402067816 */ /* 0x000fe20000000006 */
[----:B-12---:R-:W-:Y:S06]  /*25d0*/  @!P0 BRA `(.L_x_41) ;  /* 0x0000005000148947 */ /* 0x006fec0003800000 */
.L_x_124:
[----:B------:R-:W-:Y:S01]  /*25e0*/  ULEA UR4, UR6, UR37, 0x4 ;  /* 0x0000002506047291 */ /* 0x000fe2000f8e20ff */
[----:B------:R-:W-:Y:S01]  /*25f0*/  SEL R3, R6, R3, !P2 ;  /* 0x0000000306037207 */ /* 0x000fe20005000000 */
[----:B------:R-:W-:Y:S01]  /*2600*/  UIADD3 UR5, UPT, UPT, UR5, 0x70, URZ ;  /* 0x0000007005057890 */ /* 0x000fe2000fffe0ff */
[----:B-1----:R-:W-:Y:S01]  /*2610*/  LEA R0, R11, UR37, 0x3 ;  /* 0x000000250b007c11 */ /* 0x002fe2000f8e18ff */
[----:B------:R-:W-:Y:S01]  /*2620*/  UIADD3 UR4, UPT, UPT, UR4, 0x100, URZ ;  /* 0x0000010004047890 */ /* 0x000fe2000fffe0ff */
[----:B------:R1:W-:Y:S01]  /*2630*/  @!P2 SYNCS.ARRIVE.TRANS64.RED RZ, [R3+URZ], R4 ;  /* 0x0000000403ffa9a7 */ /* 0x0003e200080004ff */
[----:B------:R-:W-:Y:S01]  /*2640*/  UIADD3 UR6, UPT, UPT, UR6, 0x1, URZ ;  /* 0x0000000106067890 */ /* 0x000fe2000fffe0ff */
[----:B------:R-:W-:-:S03]  /*2650*/  VIADD R8, R8, 0x1 ;  /* 0x0000000108087836 */ /* 0x000fc60000000000 */
[----:B------:R-:W-:Y:S02]  /*2660*/  UISETP.NE.AND UP0, UPT, UR6, 0x2, UPT ;  /* 0x000000020600788c */ /* 0x000fe4000bf05270 */
[----:B------:R-:W-:Y:S01]  /*2670*/  ISETP.NE.AND P0, PT, R8, 0x2, PT ;  /* 0x000000020800780c */ /* 0x000fe20003f05270 */
[----:B------:R-:W-:Y:S06]  /*2680*/  UGETNEXTWORKID.BROADCAST [UR4], [UR5] ;  /* 0x00000000040073ca */ /* 0x000fec0008000100 */
[----:B------:R-:W-:Y:S02]  /*2690*/  USEL UR4, URZ, 0x1, UP0 ;  /* 0x00000001ff047887 */ /* 0x000fe40008000000 */
[----:B------:R-:W-:-:S04]  /*26a0*/  USEL UR6, UR6, URZ, UP0 ;  /* 0x000000ff06067287 */ /* 0x000fc80008000000 */
[----:B------:R-:W-:Y:S02]  /*26b0*/  LOP3.LUT R12, R12, UR4, RZ, 0x3c, !PT ;  /* 0x000000040c0c7c12 */ /* 0x000fe4000f8e3cff */
[----:B-1----:R-:W-:-:S04]  /*26c0*/  SHF.L.U32 R4, R10, 0x1f, RZ ;  /* 0x0000001f0a047819 */ /* 0x002fc800000006ff */
[----:B------:R-:W1:Y:S02]  /*26d0*/  SYNCS.PHASECHK.TRANS64.TRYWAIT P1, [R0+URZ+0x70], R4 ;  /* 0x00007004000075a7 */ /* 0x000e6400080211ff */
[----:B-1----:R-:W-:Y:S05]  /*26e0*/  @!P1 BRA `(.L_x_42) ;  /* 0x0000004c00e89947 */ /* 0x002fea0003800000 */
.L_x_125:
[C---:B-1----:R-:W-:Y:S01]  /*26f0*/  LEA R4, R11.reuse, UR37, 0x4 ;  /* 0x000000250b047c11 */ /* 0x042fe2000f8e20ff */
[----:B------:R-:W-:Y:S01]  /*2700*/  VIADD R0, R0, 0x80 ;  /* 0x0000008000007836 */ /* 0x000fe20000000000 */
[----:B------:R-:W-:Y:S01]  /*2710*/  SEL R8, R8, RZ, P0 ;  /* 0x000000ff08087207 */ /* 0x000fe20000000000 */
[----:B------:R-:W-:-:S03]  /*2720*/  VIADD R11, R11, 0x1 ;  /* 0x000000010b0b7836 */ /* 0x000fc60000000000 */
[----:B------:R-:W1:Y:S01]  /*2730*/  LDS.128 R4, [R4+0x100] ;  /* 0x0001000004047984 */ /* 0x000e620000000c00 */
[----:B------:R-:W-:Y:S02]  /*2740*/  PRMT R0, RZ, 0x654, R0 ;  /* 0x00000654ff007816 */ /* 0x000fe40000000000 */
[C---:B------:R-:W-:Y:S01]  /*2750*/  ISETP.NE.AND P1, PT, R11.reuse, 0x2, PT ;  /* 0x000000020b00780c */ /* 0x040fe20003f25270 */
[----:B------:R-:W-:Y:S01]  /*2760*/  @!PT LDS RZ, [RZ] ;  /* 0x00000000fffff984 */ /* 0x000fe20000000800 */
[----:B------:R-:W-:Y:S01]  /*2770*/  @!PT LDS RZ, [RZ] ;  /* 0x00000000fffff984 */ /* 0x000fe20000000800 */
[----:B------:R-:W-:Y:S01]  /*2780*/  @!PT LDS RZ, [RZ] ;  /* 0x00000000fffff984 */ /* 0x000fe20000000800 */
[----:B------:R-:W-:Y:S01]  /*2790*/  @!PT LDS RZ, [RZ] ;  /* 0x00000000fffff984 */ /* 0x000fe20000000800 */
[----:B------:R2:W-:Y:S06]  /*27a0*/  MEMBAR.ALL.CTA ;  /* 0x0000000000007992 */ /* 0x0005ec0000008000 */
[----:B--2---:R-:W2:Y:S01]  /*27b0*/  FENCE.VIEW.ASYNC.S ;  /* 0x00000000000073c6 */ /* 0x004ea20000000000 */
[----:B------:R-:W-:Y:S01]  /*27c0*/  SEL R11, R11, RZ, P1 ;  /* 0x000000ff0b0b7207 */ /* 0x000fe20000800000 */
[----:B--2---:R2:W-:Y:S01]  /*27d0*/  SYNCS.ARRIVE.TRANS64.RED.A1T0 RZ, [R0+URZ], RZ ;  /* 0x000000ff00ff79a7 */ /* 0x0045e200081004ff */
[----:B-1----:R-:W-:-:S02]  /*27e0*/  LOP3.LUT P3, RZ, R6, 0x1, RZ, 0xc0, !PT ;  /* 0x0000000106ff7812 */ /* 0x002fc4000786c0ff */
[----:B------:R-:W-:-:S04]  /*27f0*/  SEL R4, RZ, 0x1, P1 ;  /* 0x00000001ff047807 */ /* 0x000fc80000800000 */
[----:B------:R-:W-:Y:S02]  /*2800*/  LOP3.LUT R10, R10, R4, RZ, 0x3c, !PT ;  /* 0x000000040a0a7212 */ /* 0x000fe400078e3cff */
[----:B--2---:R-:W-:-:S04]  /*2810*/  SEL R0, RZ, 0x1, P0 ;  /* 0x00000001ff007807 */ /* 0x004fc80000000000 */
[----:B------:R-:W-:Y:S01]  /*2820*/  LOP3.LUT R9, R9, R0, RZ, 0x3c, !PT ;  /* 0x0000000009097212 */ /* 0x000fe200078e3cff */
[----:B------:R-:W-:Y:S06]  /*2830*/  @P3 BRA `(.L_x_43) ;  /* 0xfffffffc002c3947 */ /* 0x000fec000383ffff */
[----:B------:R-:W-:Y:S01]  /*2840*/  ULEA UR5, UR6, UR37, 0x3 ;  /* 0x0000002506057291 */ /* 0x000fe2000f8e18ff */
[----:B------:R-:W-:-:S08]  /*2850*/  SHF.L.U32 R2, R12, 0x1f, RZ ;  /* 0x0000001f0c027819 */ /* 0x000fd000000006ff */
[----:B------:R-:W1:Y:S02]  /*2860*/  SYNCS.PHASECHK.TRANS64 P0, [UR5+0x80], R2 ;  /* 0x00008002ff0075a7 */ /* 0x000e640008001005 */
[----:B-1----:R-:W-:Y:S05]  /*2870*/  @P0 BRA `(.L_x_44) ;  /* 0x0000000000080947 */ /* 0x002fea0003800000 */
[----:B------:R-:W1:Y:S02]  /*2880*/  SYNCS.PHASECHK.TRANS64.TRYWAIT P0, [UR5+0x80], R2 ;  /* 0x00008002ff0075a7 */ /* 0x000e640008001105 */
[----:B-1----:R-:W-:Y:S05]  /*2890*/  @!P0 BRA `(.L_x_45) ;  /* 0x0000004c00908947 */ /* 0x002fea0003800000 */
.L_x_44:
[----:B------:R-:W-:-:S04]  /*28a0*/  UIADD3 UR4, UPT, UPT, UR6, 0x1, URZ ;  /* 0x0000000106047890 */ /* 0x000fc8000fffe0ff */
[----:B------:R-:W-:-:S04]  /*28b0*/  UISETP.NE.AND UP0, UPT, UR4, 0x2, UPT ;  /* 0x000000020400788c */ /* 0x000fc8000bf05270 */
[----:B------:R-:W-:Y:S02]  /*28c0*/  USEL UR7, URZ, 0x1, UP0 ;  /* 0x00000001ff077887 */ /* 0x000fe40008000000 */
[----:B------:R-:W-:-:S04]  /*28d0*/  USEL UR4, UR4, URZ, UP0 ;  /* 0x000000ff04047287 */ /* 0x000fc80008000000 */
[----:B------:R-:W-:Y:S01]  /*28e0*/  ULEA UR4, UR4, UR37, 0x3 ;  /* 0x0000002504047291 */ /* 0x000fe2000f8e18ff */
[----:B-1----:R-:W-:-:S04]  /*28f0*/  LOP3.LUT R2, R12, UR7, RZ, 0x3c, !PT ;  /* 0x000000070c027c12 */ /* 0x002fc8000f8e3cff */
[----:B------:R-:W-:-:S04]  /*2900*/  SHF.L.U32 R0, R2, 0x1f, RZ ;  /* 0x0000001f02007819 */ /* 0x000fc800000006ff */
[----:B------:R-:W1:Y:S02]  /*2910*/  SYNCS.PHASECHK.TRANS64 P0, [UR4+0x80], R0 ;  /* 0x00008000ff0075a7 */ /* 0x000e640008001004 */
[----:B-1----:R-:W-:Y:S05]  /*2920*/  @P0 EXIT ;  /* 0x000000000000094d */ /* 0x002fea0003800000 */
[----:B------:R-:W-:Y:S02]  /*2930*/  SHF.L.U32 R2, R2, 0x1f, RZ ;  /* 0x0000001f02027819 */ /* 0x000fe400000006ff */
[----:B------:R-:W-:-:S07]  /*2940*/  MOV R0, UR4 ;  /* 0x0000000400007c02 */ /* 0x000fce0008000f00 */
.L_x_46:
[----:B-1----:R1:W2:Y:S02]  /*2950*/  SYNCS.PHASECHK.TRANS64.TRYWAIT P0, [R0+URZ+0x80], R2 ;  /* 0x00008002000075a7 */ /* 0x0022a400080011ff */
[----:B--2---:R-:W-:Y:S05]  /*2960*/  @!P0 NANOSLEEP.SYNCS 0x989680 ;  /* 0x009896800000895d */ /* 0x004fea0003900000 */
[----:B------:R-:W2:Y:S02]  /*2970*/  @!P0 SYNCS.PHASECHK.TRANS64 P0, [R0+URZ+0x80], R2 ;  /* 0x00008002000085a7 */ /* 0x000ea400080010ff */
[----:B--2---:R-:W-:Y:S05]  /*2980*/  @P0 EXIT ;  /* 0x000000000000094d */ /* 0x004fea0003800000 */
[----:B------:R-:W-:Y:S05]  /*2990*/  BRA `(.L_x_46) ;  /* 0xfffffffc00ec7947 */ /* 0x000fea000383ffff */
.L_x_39:
[----:B------:R-:W-:-:S09]  /*29a0*/  UISETP.NE.AND UP1, UPT, UR8, URZ, UPT ;  /* 0x000000ff0800728c */ /* 0x000fd2000bf25270 */
[----:B------:R-:W-:Y:S05]  /*29b0*/  BRA.U UP1, `(.L_x_47) ;  /* 0x0000000d01b47547 */ /* 0x000fea000b800000 */
[----:B------:R-:W-:Y:S01]  /*29c0*/  UMOV UR4, 0x40 ;  /* 0x0000004000047882 */ /* 0x000fe20000000000 */
[----:B------:R-:W-:Y:S01]  /*29d0*/  NOP ;  /* 0x0000000000007918 */ /* 0x000fe20000000000 */
[----:B------:R-:W-:Y:S01]  /*29e0*/  ULEA UR4, UR37, UR4, 0x18 ;  /* 0x0000000425047291 */ /* 0x000fe2000f8ec0ff */
[----:B------:R-:W-:Y:S02]  /*29f0*/  UMOV UR5, 0x400 ;  /* 0x0000040000057882 */ /* 0x000fe40000000000 */
[----:B------:R-:W-:-:S06]  /*2a00*/  ULEA UR37, UR37, UR5, 0x18 ;  /* 0x0000000525257291 */ /* 0x000fcc000f8ec0ff */
[----:B------:R-:W1:Y:S02]  /*2a10*/  LDS.U8 R0, [UR4+0x1c] ;  /* 0x00001c04ff007984 */ /* 0x000e640008000000 */
[----:B-1----:R-:W-:-:S13]  /*2a20*/  ISETP.NE.AND P0, PT, R0, RZ, PT ;  /* 0x000000ff0000720c */ /* 0x002fda0003f05270 */
[----:B------:R-:W-:Y:S05]  /*2a30*/  @P0 BRA `(.L_x_48) ;  /* 0x0000000000580947 */ /* 0x000fea0003800000 */
[----:B------:R-:W-:-:S13]  /*2a40*/  ELECT P0, URZ, PT ;  /* 0x0000000000ff782f */ /* 0x000fda0003800000 */
[----:B------:R-:W-:Y:S05]  /*2a50*/  @!P0 BRA `(.L_x_49) ;  /* 0x0000000000608947 */ /* 0x000fea0003800000 */
[----:B------:R-:W-:Y:S01]  /*2a60*/  UMOV UR5, 0x10 ;  /* 0x0000001000057882 */ /* 0x000fe20000000000 */
[----:B------:R-:W-:Y:S01]  /*2a70*/  HFMA2 R0, -RZ, RZ, 0, 5.9604644775390625e-08 ;  /* 0x00000001ff007431 */ /* 0x000fe200000001ff */
[----:B------:R-:W-:-:S03]  /*2a80*/  MOV R2, 0xffff ;  /* 0x0000ffff00027802 */ /* 0x000fc60000000f00 */
[----:B------:R-:W-:Y:S04]  /*2a90*/  DEPBAR.LE SB1, 0x36 ;  /* 0x00009d800000791a */ /* 0x000fe80000000000 */
[----:B------:R-:W1:Y:S02]  /*2aa0*/  UTCATOMSWS.FIND_AND_SET.ALIGN UP0, UR5, UR5 ;  /* 0x00000005000575e3 */ /* 0x000e640008000800 */
[----:B-1----:R-:W-:Y:S01]  /*2ab0*/  MOV R3, UR5 ;  /* 0x0000000500037c02 */ /* 0x002fe20008000f00 */
[----:B------:R-:W-:Y:S06]  /*2ac0*/  BRA.U UP0, `(.L_x_50) ;  /* 0x0000000100187547 */ /* 0x000fec000b800000 */
.L_x_51:
[----:B------:R-:W-:Y:S05]  /*2ad0*/  NANOSLEEP 0x64 ;  /* 0x000000640000795d */ /* 0x000fea0003800000 */
[----:B------:R-:W-:-:S05]  /*2ae0*/  UMOV UR5, 0x10 ;  /* 0x0000001000057882 */ /* 0x000fca0000000000 */
[----:B------:R-:W-:Y:S04]  /*2af0*/  DEPBAR.LE SB1, 0x36 ;  /* 0x00009d800000791a */ /* 0x000fe80000000000 */
[----:B------:R-:W1:Y:S02]  /*2b00*/  UTCATOMSWS.FIND_AND_SET.ALIGN UP0, UR5, UR5 ;  /* 0x00000005000575e3 */ /* 0x000e640008000800 */
[----:B-1----:R-:W-:Y:S01]  /*2b10*/  MOV R3, UR5 ;  /* 0x0000000500037c02 */ /* 0x002fe20008000f00 */
[----:B------:R-:W-:Y:S05]  /*2b20*/  BRA.U !UP0, `(.L_x_51) ;  /* 0xfffffffd08e87547 */ /* 0x000fea000b83ffff */
.L_x_50:
[-C--:B------:R-:W-:Y:S02]  /*2b30*/  SHF.L.U32 R2, R2, R3.reuse, RZ ;  /* 0x0000000302027219 */ /* 0x080fe400000006ff */
[----:B------:R-:W-:Y:S01]  /*2b40*/  SHF.L.U32 R0, R0, R3, RZ ;  /* 0x0000000300007219 */ /* 0x000fe200000006ff */
[----:B------:R-:W-:Y:S02]  /*2b50*/  IMAD.SHL.U32 R3, R3, 0x20, RZ ;  /* 0x0000002003037824 */ /* 0x000fe400078e00ff */
[----:B------:R1:W-:Y:S04]  /*2b60*/  ATOMS.OR RZ, [UR4+0x14], R2 ;  /* 0x00001402ffff798c */ /* 0x0003e8000b000004 */
[----:B------:R1:W-:Y:S04]  /*2b70*/  ATOMS.OR RZ, [UR4+0x18], R0 ;  /* 0x00001800ffff798c */ /* 0x0003e8000b000004 */
[----:B------:R1:W-:Y:S01]  /*2b80*/  STS [UR37+0x120], R3 ;  /* 0x00012003ff007988 */ /* 0x0003e20008000825 */
[----:B------:R-:W-:Y:S05]  /*2b90*/  BRA `(.L_x_49) ;  /* 0x0000000000107947 */ /* 0x000fea0003800000 */
.L_x_48:
[----:B------:R-:W-:Y:S02]  /*2ba0*/  MOV R0, 0xffffffff ;  /* 0xffffffff00007802 */ /* 0x000fe40000000f00 */
[----:B------:R-:W-:-:S03]  /*2bb0*/  MOV R2, 0x2be0 ;  /* 0x00002be000027802 */ /* 0x000fc60000000f00 */
[----:B------:R1:W-:Y:S04]  /*2bc0*/  STS [UR37+0x120], R0 ;  /* 0x00012000ff007988 */ /* 0x0003e80008000825 */
[----:B-1-3-5:R-:W-:Y:S05]  /*2bd0*/  CALL.REL.NOINC `($__internal_1_$__cuda_sm10x_tcgen05_guardrail_trap_phase_invalid_during_alloc) ;  /* 0x0000005000647944 */ /* 0x02afea0003c00000 */
.L_x_49:
[----:B------:R-:W-:Y:S05]  /*2be0*/  WARPSYNC.ALL ;  /* 0x0000000000007948 */ /* 0x000fea0003800000 */
[----:B------:R-:W2:Y:S01]  /*2bf0*/  S2UR UR5, SR_CgaCtaId ;  /* 0x00000000000579c3 */ /* 0x000ea20000008800 */
[----:B------:R-:W-:Y:S01]  /*2c00*/  UMOV UR4, 0x400 ;  /* 0x0000040000047882 */ /* 0x000fe20000000000 */
[----:B------:R-:W-:-:S06]  /*2c10*/  NOP ;  /* 0x0000000000007918 */ /* 0x000fcc0000000000 */
[----:B------:R-:W-:Y:S06]  /*2c20*/  BAR.ARV 0x6, 0xa0 ;  /* 0x0182800000007b1d */ /* 0x000fec0000002000 */
[----:B------:R-:W4:Y:S01]  /*2c30*/  LDCU UR7, c[0x0][0x38c] ;  /* 0x00007180ff0777ac */ /* 0x000f220008000800 */
[----:B------:R-:W-:Y:S01]  /*2c40*/  IMAD.MOV.U32 R11, RZ, RZ, 0x1 ;  /* 0x00000001ff0b7424 */ /* 0x000fe200078e00ff */
[----:B------:R-:W-:Y:S01]  /*2c50*/  CS2R R8, SRZ ;  /* 0x0000000000087805 */ /* 0x000fe2000001ff00 */
[----:B------:R-:W-:Y:S01]  /*2c60*/  IMAD.MOV.U32 R10, RZ, RZ, RZ ;  /* 0x000000ffff0a7224 */ /* 0x000fe200078e00ff */
[----:B------:R-:W3:Y:S01]  /*2c70*/  LDCU UR6, c[0x0][0x38c] ;  /* 0x00007180ff0677ac */ /* 0x000ee20008000800 */
[----:B------:R-:W-:Y:S01]  /*2c80*/  UMOV UR15, URZ ;  /* 0x000000ff000f7c82 */ /* 0x000fe20008000000 */
[----:B------:R-:W-:Y:S01]  /*2c90*/  UMOV UR14, URZ ;  /* 0x000000ff000e7c82 */ /* 0x000fe20008000000 */
[----:B--2---:R-:W-:Y:S01]  /*2ca0*/  ULEA UR5, UR5, UR4, 0x18 ;  /* 0x0000000405057291 */ /* 0x004fe2000f8ec0ff */
[----:B------:R-:W-:Y:S01]  /*2cb0*/  UMOV UR24, 0x0 ;  /* 0x0000000000187882 */ /* 0x000fe20000000000 */
[----:B------:R-:W-:-:S02]  /*2cc0*/  UMOV UR25, 0x8100490 ;  /* 0x0810049000197882 */ /* 0x000fc40000000000 */
[----:B------:R-:W-:Y:S02]  /*2cd0*/  UIADD3 UR10, UPT, UPT, UR5, 0x6400, URZ ;  /* 0x00006400050a7890 */ /* 0x000fe4000fffe0ff */
[----:B------:R-:W-:Y:S02]  /*2ce0*/  UIADD3 UR11, UPT, UPT, UR5, 0x12400, URZ ;  /* 0x00012400050b7890 */ /* 0x000fe4000fffe0ff */
[----:B----4-:R-:W-:Y:S01]  /*2cf0*/  UIADD3 UR7, UPT, UPT, UR7, 0x3f, URZ ;  /* 0x0000003f07077890 */ /* 0x010fe2000fffe0ff */
[----:B-1----:R-:W1:Y:S01]  /*2d00*/  LDS R0, [UR5+0x120] ;  /* 0x00012005ff007984 */ /* 0x002e620008000800 */
[----:B------:R-:W-:Y:S02]  /*2d10*/  USHF.R.U32.HI UR10, URZ, 0x4, UR10 ;  /* 0x00000004ff0a7899 */ /* 0x000fe4000801160a */
[----:B------:R-:W-:Y:S02]  /*2d20*/  USHF.R.S32.HI UR4, URZ, 0x1f, UR7 ;  /* 0x0000001fff047899 */ /* 0x000fe40008011407 */
[----:B------:R-:W-:-:S02]  /*2d30*/  USHF.R.U32.HI UR11, URZ, 0x4, UR11 ;  /* 0x00000004ff0b7899 */ /* 0x000fc4000801160b */
[----:B------:R-:W-:Y:S02]  /*2d40*/  ULEA.HI UR4, UR4, UR7, URZ, 0x6 ;  /* 0x0000000704047291 */ /* 0x000fe4000f8f30ff */
[----:B------:R-:W-:Y:S02]  /*2d50*/  ULOP3.LUT UR10, UR10, 0x3fff, URZ, 0xc0, !UPT ;  /* 0x00003fff0a0a7892 */ /* 0x000fe4000f8ec0ff */
[----:B------:R-:W-:Y:S02]  /*2d60*/  USHF.R.S32.HI UR4, URZ, 0x6, UR4 ;  /* 0x00000006ff047899 */ /* 0x000fe40008011404 */
[----:B------:R-:W-:Y:S02]  /*2d70*/  ULOP3.LUT UR11, UR11, 0x3fff, URZ, 0xc0, !UPT ;  /* 0x00003fff0b0b7892 */ /* 0x000fe4000f8ec0ff */
[----:B------:R-:W-:Y:S01]  /*2d80*/  UISETP.LT.AND UP0, UPT, UR4, 0x1, UPT ;  /* 0x000000010400788c */ /* 0x000fe2000bf01270 */
[----:B------:R-:W-:Y:S01]  /*2d90*/  UMOV UR22, 0x0 ;  /* 0x0000000000167882 */ /* 0x000fe20000000000 */
[----:B------:R-:W-:-:S02]  /*2da0*/  UMOV UR23, 0x8100490 ;  /* 0x0810049000177882 */ /* 0x000fc40000000000 */
[----:B------:R-:W-:Y:S02]  /*2db0*/  USEL UR9, UR4, 0x1, !UP0 ;  /* 0x0000000104097887 */ /* 0x000fe4000c000000 */
[----:B------:R-:W-:Y:S02]  /*2dc0*/  ULOP3.LUT UR10, UR10, 0x10000, URZ, 0xfc, !UPT ;  /* 0x000100000a0a7892 */ /* 0x000fe4000f8efcff */
[----:B------:R-:W-:Y:S02]  /*2dd0*/  ULOP3.LUT UR11, UR11, 0x10000, URZ, 0xfc, !UPT ;  /* 0x000100000b0b7892 */ /* 0x000fe4000f8efcff */
[----:B------:R-:W-:Y:S02]  /*2de0*/  UIADD3 UR9, UPT, UPT, -UR9, URZ, URZ ;  /* 0x000000ff09097290 */ /* 0x000fe4000fffe1ff */
[----:B---3--:R-:W-:Y:S01]  /*2df0*/  UISETP.GE.AND UP3, UPT, UR6, 0x1, UPT ;  /* 0x000000010600788c */ /* 0x008fe2000bf66270 */
[----:B------:R-:W-:Y:S01]  /*2e00*/  UMOV UR20, 0x0 ;  /* 0x0000000000147882 */ /* 0x000fe20000000000 */
[----:B------:R-:W-:Y:S01]  /*2e10*/  UMOV UR21, 0x8100490 ;  /* 0x0810049000157882 */ /* 0x000fe20000000000 */
[----:B------:R-:W-:Y:S01]  /*2e20*/  UMOV UR18, 0x0 ;  /* 0x0000000000127882 */ /* 0x000fe20000000000 */
[----:B------:R-:W-:Y:S01]  /*2e30*/  UMOV UR19, 0x8100490 ;  /* 0x0810049000137882 */ /* 0x000fe20000000000 */
[----:B-1----:R-:W-:-:S15]  /*2e40*/  R2UR UR16, R0 ;  /* 0x00000000001072ca */ /* 0x002fde00000e0000 */
.L_x_58:
[----:B------:R-:W-:Y:S02]  /*2e50*/  LEA R0, R10, UR5, 0x3 ;  /* 0x000000050a007c11 */ /* 0x000fe4000f8e18ff */
[----:B------:R-:W-:Y:S02]  /*2e60*/  SHF.L.U32 R2, R9, 0x1f, RZ ;  /* 0x0000001f09027819 */ /* 0x000fe400000006ff */
[----:B------:R-:W-:Y:S01]  /*2e70*/  PLOP3.LUT P0, PT, PT, PT, UP3, 0x80, 0x8 ;  /* 0x000000000008781c */ /* 0x000fe20003f0f038 */
[----:B------:R-:W-:Y:S01]  /*2e80*/  VIADD R3, R0, 0x80 ;  /* 0x0000008000037836 */ /* 0x000fe20000000000 */
[----:B-1----:R-:W1:Y:S02]  /*2e90*/  SYNCS.PHASECHK.TRANS64.TRYWAIT P1, [R0+URZ+0x70], R2 ;  /* 0x00007002000075a7 */ /* 0x002e6400080211ff */
[----:B-1-3--:R-:W-:Y:S09]  /*2ea0*/  @!P1 BRA `(.L_x_52) ;  /* 0x0000004800249947 */ /* 0x00aff20003800000 */
.L_x_127:
[----:B------:R-:W-:Y:S01]  /*2eb0*/  LEA R4, R10, UR5, 0x4 ;  /* 0x000000050a047c11 */ /* 0x000fe2000f8e20ff */
[----:B------:R-:W-:Y:S01]  /*2ec0*/  @UP3 ULEA UR6, UR14, UR5, 0x3 ;  /* 0x000000050e063291 */ /* 0x000fe2000f8e18ff */
[----:B------:R-:W-:Y:S01]  /*2ed0*/  PLOP3.LUT P2, PT, PT, PT, PT, 0x80, 0x8 ;  /* 0x000000000008781c */ /* 0x000fe20003f4f070 */
[----:B------:R-:W-:Y:S01]  /*2ee0*/  ULEA UR7, UR15, UR5, 0x3 ;  /* 0x000000050f077291 */ /* 0x000fe2000f8e18ff */
[----:B------:R-:W-:Y:S01]  /*2ef0*/  PRMT R3, RZ, 0x654, R3 ;  /* 0x00000654ff037816 */ /* 0x000fe20000000003 */
[----:B------:R-:W-:Y:S01]  /*2f00*/  ULEA UR8, UR15, UR16, 0x6 ;  /* 0x000000100f087291 */ /* 0x000fe2000f8e30ff */
[----:B------:R-:W2:Y:S01]  /*2f10*/  LDS.128 R4, [R4+0x100] ;  /* 0x0001000004047984 */ /* 0x000ea20000000c00 */
[----:B-1----:R-:W-:Y:S02]  /*2f20*/  @P0 SHF.L.U32 R2, R8, 0x1f, RZ ;  /* 0x0000001f08020819 */ /* 0x002fe400000006ff */
[----:B------:R-:W-:Y:S01]  /*2f30*/  SHF.L.U32 R0, R11, 0x1f, RZ ;  /* 0x0000001f0b007819 */ /* 0x000fe200000006ff */
[----:B------:R-:W-:Y:S01]  /*2f40*/  @!PT LDS RZ, [RZ] ;  /* 0x00000000fffff984 */ /* 0x000fe20000000800 */
[----:B------:R-:W-:Y:S01]  /*2f50*/  @!PT LDS RZ, [RZ] ;  /* 0x00000000fffff984 */ /* 0x000fe20000000800 */
[----:B------:R-:W-:Y:S01]  /*2f60*/  @!PT LDS RZ, [RZ] ;  /* 0x00000000fffff984 */ /* 0x000fe20000000800 */
[----:B------:R-:W-:Y:S01]  /*2f70*/  @!PT LDS RZ, [RZ] ;  /* 0x00000000fffff984 */ /* 0x000fe20000000800 */
[----:B------:R1:W-:Y:S06]  /*2f80*/  MEMBAR.ALL.CTA ;  /* 0x0000000000007992 */ /* 0x0003ec0000008000 */
[----:B-1----:R-:W1:Y:S02]  /*2f90*/  FENCE.VIEW.ASYNC.S ;  /* 0x00000000000073c6 */ /* 0x002e640000000000 */
[----:B-1----:R1:W-:Y:S01]  /*2fa0*/  SYNCS.ARRIVE.TRANS64.RED.A1T0 RZ, [R3+URZ], RZ ;  /* 0x000000ff03ff79a7 */ /* 0x0023e200081004ff */
[----:B------:R1:W3:Y:S01]  /*2fb0*/  @P0 SYNCS.PHASECHK.TRANS64.TRYWAIT P2, [UR6], R2 ;  /* 0x00000002ff0005a7 */ /* 0x0002e20008041106 */
[----:B--2---:R-:W-:Y:S01]  /*2fc0*/  LOP3.LUT P1, RZ, R6, 0x1, RZ, 0xc0, !PT ;  /* 0x0000000106ff7812 */ /* 0x004fe2000782c0ff */
[----:B------:R-:W2:Y:S02]  /*2fd0*/  SYNCS.PHASECHK.TRANS64.TRYWAIT P0, [UR7+0xb0], R0 ;  /* 0x0000b000ff0075a7 */ /* 0x000ea40008001107 */
[----:B-123--:R-:W-:Y:S10]  /*2fe0*/  @!P0 BRA `(.L_x_53) ;  /* 0x0000004400e88947 */ /* 0x00eff40003800000 */
.L_x_129:
[----:B------:R-:W-:Y:S01]  /*2ff0*/  IADD3 R10, PT, PT, R10, 0x1, RZ ;  /* 0x000000010a0a7810 */ /* 0x000fe20007ffe0ff */
[----:B------:R-:W-:Y:S06]  /*3000*/  BRA.U !UP3, `(.L_x_54) ;  /* 0x000000010bc07547 */ /* 0x000fec000b800000 */
[----:B------:R-:W-:Y:S01]  /*3010*/  UPLOP3.LUT UP4, UPT, UPT, UPT, UPT, 0x40, 0x4 ;  /* 0x000000000004789c */ /* 0x000fe20003f8e870 */
[----:B------:R-:W-:Y:S01]  /*3020*/  UMOV UR13, UR9 ;  /* 0x00000009000d7c82 */ /* 0x000fe20008000000 */
[----:B------:R-:W-:Y:S01]  /*3030*/  UMOV UR12, UR4 ;  /* 0x00000004000c7c82 */ /* 0x000fe20008000000 */
[----:B------:R-:W-:-:S08]  /*3040*/  UMOV UR17, UR14 ;  /* 0x0000000e00117c82 */ /* 0x000fd00008000000 */
.L_x_57:
[----:B------:R-:W-:Y:S02]  /*3050*/  UIADD3 UR13, UPT, UPT, UR13, 0x1, URZ ;  /* 0x000000010d0d7890 */ /* 0x000fe4000fffe0ff */
[----:B--2---:R-:W-:Y:S02]  /*3060*/  ULEA UR6, UR17, UR5, 0x3 ;  /* 0x0000000511067291 */ /* 0x004fe4000f8e18ff */
[----:B------:R-:W-:Y:S01]  /*3070*/  UISETP.NE.AND UP0, UPT, UR13, URZ, UPT ;  /* 0x000000ff0d00728c */ /* 0x000fe2000bf05270 */
[----:B---3--:R-:W-:Y:S10]  /*3080*/  @P2 BRA `(.L_x_55) ;  /* 0x00000000000c2947 */ /* 0x008ff40003800000 */
[----:B-1----:R-:W-:Y:S04]  /*3090*/  SHF.L.U32 R2, R8, 0x1f, RZ ;  /* 0x0000001f08027819 */ /* 0x002fe800000006ff */
[----:B------:R-:W1:Y:S02]  /*30a0*/  SYNCS.PHASECHK.TRANS64.TRYWAIT P0, [UR6], R2 ;  /* 0x00000002ff0075a7 */ /* 0x000e640008001106 */
[----:B-1----:R-:W-:Y:S05]  /*30b0*/  @!P0 BRA `(.L_x_56) ;  /* 0x0000004400cc8947 */ /* 0x002fea0003800000 */
.L_x_55:
[----:B------:R-:W-:Y:S01]  /*30c0*/  UISETP.NE.AND UP1, UPT, UR12, 0x1, UPT ;  /* 0x000000010c00788c */ /* 0x000fe2000bf25270 */
[----:B------:R-:W-:Y:S01]  /*30d0*/  PLOP3.LUT P2, PT, PT, PT, PT, 0x80, 0x8 ;  /* 0x000000000008781c */ /* 0x000fe20003f4f070 */
[----:B------:R-:W-:Y:S02]  /*30e0*/  UIADD3 UR14, UPT, UPT, UR17, 0x1, URZ ;  /* 0x00000001110e7890 */ /* 0x000fe4000fffe0ff */
[----:B------:R-:W-:Y:S02]  /*30f0*/  ULEA UR28, UR17, UR11, 0x9 ;  /* 0x0000000b111c7291 */ /* 0x000fe4000f8e48ff */
[----:B------:R-:W-:Y:S01]  /*3100*/  UISETP.NE.AND UP2, UPT, UR14, 0x3, UPT ;  /* 0x000000030e00788c */ /* 0x000fe2000bf45270 */
[----:B------:R-:W-:Y:S01]  /*3110*/  PLOP3.LUT P0, PT, PT, PT, UP1, 0x80, 0x8 ;  /* 0x000000000008781c */ /* 0x000fe20003f0f018 */
[----:B------:R-:W-:Y:S02]  /*3120*/  UIADD3 UR40, UPT, UPT, UR28, 0x2, URZ ;  /* 0x000000021c287890 */ /* 0x000fe4000fffe0ff */
[----:B------:R-:W-:Y:S02]  /*3130*/  USEL UR27, URZ, 0x1, UP2 ;  /* 0x00000001ff1b7887 */ /* 0x000fe40009000000 */
[----:B------:R-:W-:Y:S02]  /*3140*/  USEL UR14, UR14, URZ, UP2 ;  /* 0x000000ff0e0e7287 */ /* 0x000fe40009000000 */
[----:B------:R-:W-:Y:S02]  /*3150*/  UIADD3 UR36, UPT, UPT, UR28, 0x4, URZ ;  /* 0x000000041c247890 */ /* 0x000fe4000fffe0ff */
[----:B------:R-:W-:Y:S01]  /*3160*/  @UP1 ULEA UR26, UR14, UR5, 0x3 ;  /* 0x000000050e1a1291 */ /* 0x000fe2000f8e18ff */
[----:B------:R-:W-:Y:S01]  /*3170*/  LOP3.LUT R8, R8, UR27, RZ, 0x3c, !PT ;  /* 0x0000001b08087c12 */ /* 0x000fe2000f8e3cff */
[----:B------:R-:W-:Y:S02]  /*3180*/  UIADD3 UR32, UPT, UPT, UR28, 0x6, URZ ;  /* 0x000000061c207890 */ /* 0x000fe4000fffe0ff */
[----:B------:R-:W-:Y:S01]  /*3190*/  UIADD3 UR6, UPT, UPT, UR6, 0x18, URZ ;  /* 0x0000001806067890 */ /* 0x000fe2000fffe0ff */
[----:B-1----:R-:W-:Y:S01]  /*31a0*/  @P0 SHF.L.U32 R0, R8, 0x1f, RZ ;  /* 0x0000001f08000819 */ /* 0x002fe200000006ff */
[----:B------:R-:W-:Y:S01]  /*31b0*/  UIADD3 UR12, UPT, UPT, UR12, -0x1, URZ ;  /* 0xffffffff0c0c7890 */ /* 0x000fe2000fffe0ff */
[----:B------:R-:W-:Y:S02]  /*31c0*/  UMOV UR29, 0x40004040 ;  /* 0x40004040001d7882 */ /* 0x000fe40000000000 */
[----:B------:R2:W3:Y:S01]  /*31d0*/  @P0 SYNCS.PHASECHK.TRANS64.TRYWAIT P2, [UR26], R0 ;  /* 0x00000000ff0005a7 */ /* 0x0004e2000804111a */
[----:B------:R-:W-:Y:S01]  /*31e0*/  ULEA UR26, UR17, UR10, 0xa ;  /* 0x0000000a111a7291 */ /* 0x000fe2000f8e50ff */
[----:B------:R-:W-:Y:S01]  /*31f0*/  UMOV UR27, 0x40004040 ;  /* 0x40004040001b7882 */ /* 0x000fe20000000000 */
[----:B------:R-:W-:Y:S02]  /*3200*/  UMOV UR41, 0x40004040 ;  /* 0x4000404000297882 */ /* 0x000fe40000000000 */
[----:B------:R-:W-:Y:S02]  /*3210*/  UIADD3 UR38, UPT, UPT, UR26, 0x2, URZ ;  /* 0x000000021a267890 */ /* 0x000fe4000fffe0ff */
[----:B------:R-:W-:Y:S02]  /*3220*/  UIADD3 UR34, UPT, UPT, UR26, 0x4, URZ ;  /* 0x000000041a227890 */ /* 0x000fe4000fffe0ff */
[----:B------:R-:W-:Y:S01]  /*3230*/  UIADD3 UR30, UPT, UPT, UR26, 0x6, URZ ;  /* 0x000000061a1e7890 */ /* 0x000fe2000fffe0ff */
[----:B------:R2:W-:Y:S01]  /*3240*/  UTCHMMA gdesc[UR26], gdesc[UR28], tmem[UR8], tmem[UR24], idesc[UR25], UP4 ;  /* 0x00ff181c1a0075ea */ /* 0x0005e2000a000008 */
[----:B------:R-:W-:Y:S01]  /*3250*/  UPLOP3.LUT UP4, UPT, UPT, UPT, UPT, 0x80, 0x8 ;  /* 0x000000000008789c */ /* 0x000fe20003f8f070 */
[----:B------:R-:W-:Y:S01]  /*3260*/  UMOV UR39, 0x40004040 ;  /* 0x4000404000277882 */ /* 0x000fe20000000000 */
[----:B------:R-:W-:Y:S01]  /*3270*/  UMOV UR37, 0x40004040 ;  /* 0x4000404000257882 */ /* 0x000fe20000000000 */
[----:B------:R2:W-:Y:S01]  /*3280*/  UTCHMMA gdesc[UR38], gdesc[UR40], tmem[UR8], tmem[UR22], idesc[UR23], UPT ;  /* 0x00ff1628260075ea */ /* 0x0005e2000b800008 */
[----:B------:R-:W-:Y:S01]  /*3290*/  UMOV UR35, 0x40004040 ;  /* 0x4000404000237882 */ /* 0x000fe20000000000 */
[----:B------:R-:W-:Y:S01]  /*32a0*/  UMOV UR33, 0x40004040 ;  /* 0x4000404000217882 */ /* 0x000fe20000000000 */
[----:B------:R-:W-:Y:S01]  /*32b0*/  UMOV UR31, 0x40004040 ;  /* 0x40004040001f7882 */ /* 0x000fe20000000000 */
[----:B------:R2:W-:Y:S01]  /*32c0*/  UTCHMMA gdesc[UR34], gdesc[UR36], tmem[UR8], tmem[UR20], idesc[UR21], UPT ;  /* 0x00ff1424220075ea */ /* 0x0005e2000b800008 */
[----:B------:R2:W-:Y:S01]  /*32d0*/  UTCHMMA gdesc[UR30], gdesc[UR32], tmem[UR8], tmem[UR18], idesc[UR19], UPT ;  /* 0x00ff12201e0075ea */ /* 0x0005e2000b800008 */
[----:B------:R2:W-:Y:S01]  /*32e0*/  UTCBAR [UR6], URZ ;  /* 0x000000ff060073e9 */ /* 0x0005e200080000ff */
[----:B------:R-:W-:Y:S01]  /*32f0*/  UMOV UR17, UR14 ;  /* 0x0000000e00117c82 */ /* 0x000fe20008000000 */
[----:B------:R-:W-:Y:S05]  /*3300*/  BRA.U UP0, `(.L_x_57) ;  /* 0xfffffffd00507547 */ /* 0x000fea000b83ffff */
.L_x_54:
[----:B------:R-:W-:Y:S01]  /*3310*/  UIADD3 UR15, UPT, UPT, UR15, 0x1, URZ ;  /* 0x000000010f0f7890 */ /* 0x000fe2000fffe0ff */
[C---:B------:R-:W-:Y:S01]  /*3320*/  ISETP.NE.AND P0, PT, R10.reuse, 0x2, PT ;  /* 0x000000020a00780c */ /* 0x040fe20003f05270 */
[----:B------:R-:W-:Y:S02]  /*3330*/  UIADD3 UR7, UPT, UPT, UR7, 0x90, URZ ;  /* 0x0000009007077890 */ /* 0x000fe4000fffe0ff */
[----:B------:R-:W-:Y:S01]  /*3340*/  UISETP.NE.AND UP0, UPT, UR15, 0x4, UPT ;  /* 0x000000040f00788c */ /* 0x000fe2000bf05270 */
[----:B-12---:R-:W-:Y:S02]  /*3350*/  SEL R0, RZ, 0x1, P0 ;  /* 0x00000001ff007807 */ /* 0x006fe40000000000 */
[----:B------:R-:W-:Y:S01]  /*3360*/  SEL R10, R10, RZ, P0 ;  /* 0x000000ff0a0a7207 */ /* 0x000fe20000000000 */
[----:B------:R-:W-:Y:S01]  /*3370*/  USEL UR6, URZ, 0x1, UP0 ;  /* 0x00000001ff067887 */ /* 0x000fe20008000000 */
[----:B------:R-:W-:Y:S01]  /*3380*/  LOP3.LUT R9, R9, R0, RZ, 0x3c, !PT ;  /* 0x0000000009097212 */ /* 0x000fe200078e3cff */
[----:B------:R-:W-:Y:S01]  /*3390*/  USEL UR15, UR15, URZ, UP0 ;  /* 0x000000ff0f0f7287 */ /* 0x000fe20008000000 */
[----:B------:R1:W-:Y:S03]  /*33a0*/  UTCBAR [UR7], URZ ;  /* 0x000000ff070073e9 */ /* 0x0003e600080000ff */
[----:B------:R-:W-:Y:S01]  /*33b0*/  LOP3.LUT R11, R11, UR6, RZ, 0x3c, !PT ;  /* 0x000000060b0b7c12 */ /* 0x000fe2000f8e3cff */
[----:B------:R-:W-:Y:S07]  /*33c0*/  @P1 BRA `(.L_x_58) ;  /* 0xfffffff800a01947 */ /* 0x000fee000383ffff */
[----:B------:R-:W2:Y:S01]  /*33d0*/  S2UR UR4, SR_CgaCtaId ;  /* 0x00000000000479c3 */ /* 0x000ea20000008800 */
[----:B------:R-:W-:Y:S01]  /*33e0*/  ELECT P0, URZ, PT ;  /* 0x0000000000ff782f */ /* 0x000fe20003800000 */
[----:B------:R-:W-:Y:S01]  /*33f0*/  IMAD.MOV.U32 R0, RZ, RZ, 0x1 ;  /* 0x00000001ff007424 */ /* 0x000fe200078e00ff */
[----:B------:R-:W-:Y:S01]  /*3400*/  UIADD3 UR5, UPT, UPT, UR5, 0xb0, URZ ;  /* 0x000000b005057890 */ /* 0x000fe2000fffe0ff */
[----:B------:R-:W-:Y:S01]  /*3410*/  SHF.L.U32 R2, R11, 0x1f, RZ ;  /* 0x0000001f0b027819 */ /* 0x000fe200000006ff */
[----:B------:R-:W-:-:S03]  /*3420*/  UMOV UR6, 0x40 ;  /* 0x0000004000067882 */ /* 0x000fc60000000000 */
[----:B------:R-:W-:Y:S01]  /*3430*/  UVIRTCOUNT.DEALLOC.SMPOOL 0x80 ;  /* 0x000000800000784c */ /* 0x000fe20000000000 */
[----:B--2---:R-:W-:Y:S02]  /*3440*/  ULEA UR4, UR4, UR6, 0x18 ;  /* 0x0000000604047291 */ /* 0x004fe4000f8ec0ff */
[----:B------:R-:W-:-:S07]  /*3450*/  ULEA UR6, UR15, UR5, 0x3 ;  /* 0x000000050f067291 */ /* 0x000fce000f8e18ff */
[----:B------:R2:W-:Y:S02]  /*3460*/  @P0 STS.U8 [UR4+0x1c], R0 ;  /* 0x00001c00ff000988 */ /* 0x0005e40008000004 */
[----:B------:R-:W4:Y:S02]  /*3470*/  SYNCS.PHASECHK.TRANS64.TRYWAIT P0, [UR6], R2 ;  /* 0x00000002ff0075a7 */ /* 0x000f240008001106 */
[----:B--2-4-:R-:W-:Y:S05]  /*3480*/  @!P0 BRA `(.L_x_59) ;  /* 0x0000004000f08947 */ /* 0x014fea0003800000 */
.L_x_132:
[----:B-1----:R-:W-:-:S04]  /*3490*/  UIADD3 UR7, UPT, UPT, UR15, 0x1, URZ ;  /* 0x000000010f077890 */ /* 0x002fc8000fffe0ff */
[----:B------:R-:W-:-:S04]  /*34a0*/  UISETP.NE.AND UP0, UPT, UR7, 0x4, UPT ;  /* 0x000000040700788c */ /* 0x000fc8000bf05270 */
[----:B------:R-:W-:Y:S02]  /*34b0*/  USEL UR8, URZ, 0x1, UP0 ;  /* 0x00000001ff087887 */ /* 0x000fe40008000000 */
[----:B------:R-:W-:-:S04]  /*34c0*/  USEL UR7, UR7, URZ, UP0 ;  /* 0x000000ff07077287 */ /* 0x000fc80008000000 */
[----:B------:R-:W-:Y:S01]  /*34d0*/  ULEA UR6, UR7, UR5, 0x3 ;  /* 0x0000000507067291 */ /* 0x000fe2000f8e18ff */
[----:B--2---:R-:W-:-:S04]  /*34e0*/  LOP3.LUT R2, R11, UR8, RZ, 0x3c, !PT ;  /* 0x000000080b027c12 */ /* 0x004fc8000f8e3cff */
[----:B------:R-:W-:-:S04]  /*34f0*/  SHF.L.U32 R3, R2, 0x1f, RZ ;  /* 0x0000001f02037819 */ /* 0x000fc800000006ff */
[----:B------:R-:W1:Y:S02]  /*3500*/  SYNCS.PHASECHK.TRANS64.TRYWAIT P0, [UR6], R3 ;  /* 0x00000003ff0075a7 */ /* 0x000e640008001106 */
[----:B-1----:R-:W-:Y:S05]  /*3510*/  @!P0 BRA `(.L_x_60) ;  /* 0x0000004000e48947 */ /* 0x002fea0003800000 */
.L_x_134:
        /* <DEDUP_REMOVED lines=9> */
.L_x_136:
[----:B------:R-:W-:-:S04]  /*35b0*/  UIADD3 UR7, UPT, UPT, UR7, 0x1, URZ ;  /* 0x0000000107077890 */ /* 0x000fc8000fffe0ff */
[----:B------:R-:W-:-:S04]  /*35c0*/  UISETP.NE.AND UP0, UPT, UR7, 0x4, UPT ;  /* 0x000000040700788c */ /* 0x000fc8000bf05270 */
[----:B------:R-:W-:Y:S02]  /*35d0*/  USEL UR6, URZ, 0x1, UP0 ;  /* 0x00000001ff067887 */ /* 0x000fe40008000000 */
[----:B------:R-:W-:-:S04]  /*35e0*/  USEL UR7, UR7, URZ, UP0 ;  /* 0x000000ff07077287 */ /* 0x000fc80008000000 */
[----:B------:R-:W-:Y:S01]  /*35f0*/  ULEA UR7, UR7, UR5, 0x3 ;  /* 0x0000000507077291 */ /* 0x000fe2000f8e18ff */
[----:B------:R-:W-:-:S04]  /*3600*/  LOP3.LUT R2, R2, UR6, RZ, 0x3c, !PT ;  /* 0x0000000602027c12 */ /* 0x000fc8000f8e3cff */
[----:B------:R-:W-:-:S04]  /*3610*/  SHF.L.U32 R2, R2, 0x1f, RZ ;  /* 0x0000001f02027819 */ /* 0x000fc800000006ff */
[----:B------:R-:W2:Y:S02]  /*3620*/  SYNCS.PHASECHK.TRANS64.TRYWAIT P0, [UR7], R2 ;  /* 0x00000002ff0075a7 */ /* 0x000ea40008001107 */
[----:B--2---:R-:W-:Y:S05]  /*3630*/  @!P0 BRA `(.L_x_62) ;  /* 0x0000004000cc8947 */ /* 0x004fea0003800000 */
.L_x_138:
[----:B------:R-:W-:Y:S01]  /*3640*/  NOP ;  /* 0x0000000000007918 */ /* 0x000fe20000000000 */
[----:B-1----:R-:W1:Y:S01]  /*3650*/  LDS R0, [UR4+0x14] ;  /* 0x00001404ff007984 */ /* 0x002e620008000800 */
[----:B------:R-:W-:Y:S01]  /*3660*/  ULOP3.LUT UR6, UR16, 0xffff, URZ, 0xc0, !UPT ;  /* 0x0000ffff10067892 */ /* 0x000fe2000f8ec0ff */
[----:B------:R-:W-:Y:S01]  /*3670*/  UMOV UR8, 0xffff ;  /* 0x0000ffff00087882 */ /* 0x000fe20000000000 */
[----:B------:R-:W-:Y:S02]  /*3680*/  UMOV UR5, 0x1 ;  /* 0x0000000100057882 */ /* 0x000fe40000000000 */
[----:B------:R-:W-:-:S04]  /*3690*/  USHF.R.U32.HI UR6, URZ, 0x5, UR6 ;  /* 0x00000005ff067899 */ /* 0x000fc80008011606 */
[----:B------:R-:W-:Y:S02]  /*36a0*/  USHF.L.U32 UR8, UR8, UR6, URZ ;  /* 0x0000000608087299 */ /* 0x000fe400080006ff */
[----:B------:R-:W-:-:S04]  /*36b0*/  USHF.L.U32 UR5, UR5, UR6, URZ ;  /* 0x0000000605057299 */ /* 0x000fc800080006ff */
[----:B-1----:R-:W-:-:S04]  /*36c0*/  LOP3.LUT R0, R0, UR8, RZ, 0xc0, !PT ;  /* 0x0000000800007c12 */ /* 0x002fc8000f8ec0ff */
[----:B------:R-:W-:-:S13]  /*36d0*/  ISETP.NE.AND P0, PT, R0, UR8, PT ;  /* 0x0000000800007c0c */ /* 0x000fda000bf05270 */
[----:B------:R-:W-:Y:S05]  /*36e0*/  @P0 BRA `(.L_x_63) ;  /* 0x0000000000580947 */ /* 0x000fea0003800000 */
[----:B------:R-:W1:Y:S02]  /*36f0*/  LDS R0, [UR4+0x18] ;  /* 0x00001804ff007984 */ /* 0x000e640008000800 */
[----:B-1----:R-:W-:-:S04]  /*3700*/  LOP3.LUT R0, R0, UR5, RZ, 0xc0, !PT ;  /* 0x0000000500007c12 */ /* 0x002fc8000f8ec0ff */
[----:B------:R-:W-:-:S13]  /*3710*/  ISETP.NE.AND P0, PT, R0, UR5, PT ;  /* 0x0000000500007c0c */ /* 0x000fda000bf05270 */
[----:B------:R-:W-:Y:S05]  /*3720*/  @P0 BRA `(.L_x_64) ;  /* 0x00000000003c0947 */ /* 0x000fea0003800000 */
[----:B------:R-:W1:Y:S01]  /*3730*/  S2R R2, SR_LANEID ;  /* 0x0000000000027919 */ /* 0x000e620000000000 */
[----:B------:R-:W-:Y:S01]  /*3740*/  ULOP3.LUT UR8, URZ, UR8, URZ, 0x33, !UPT ;  /* 0x00000008ff087292 */ /* 0x000fe2000f8e33ff */
[----:B------:R-:W-:Y:S02]  /*3750*/  VOTEU.ANY UR7, UPT, PT ;  /* 0x0000000000077886 */ /* 0x000fe400038e0100 */
[----:B------:R-:W-:-:S03]  /*3760*/  UFLO.U32 UR7, UR7 ;  /* 0x00000007000772bd */ /* 0x000fc600080e0000 */
[----:B------:R-:W-:-:S04]  /*3770*/  IMAD.U32 R0, RZ, RZ, UR8 ;  /* 0x00000008ff007e24 */ /* 0x000fc8000f8e00ff */
[----:B------:R2:W4:Y:S02]  /*3780*/  REDUX UR6, R0 ;  /* 0x00000000000673c4 */ /* 0x0005240000000000 */
[----:B------:R1:W-:Y:S02]  /*3790*/  UTCATOMSWS.AND URZ, UR8 ;  /* 0x0000000800ff79e3 */ /* 0x0003e40008000000 */
[----:B-1----:R-:W-:Y:S02]  /*37a0*/  ISETP.EQ.U32.AND P0, PT, R2, UR7, PT ;  /* 0x0000000702007c0c */ /* 0x002fe4000bf02070 */
[----:B--2---:R-:W-:Y:S02]  /*37b0*/  LOP3.LUT R0, RZ, UR5, RZ, 0x33, !PT ;  /* 0x00000005ff007c12 */ /* 0x004fe4000f8e33ff */
[----:B----4-:R-:W-:Y:S02]  /*37c0*/  MOV R2, UR6 ;  /* 0x0000000600027c02 */ /* 0x010fe40008000f00 */
[----:B------:R-:W1:Y:S07]  /*37d0*/  REDUX UR5, R0 ;  /* 0x00000000000573c4 */ /* 0x000e6e0000000000 */
[----:B------:R2:W-:Y:S01]  /*37e0*/  @P0 ATOMS.AND RZ, [UR4+0x14], R2 ;  /* 0x00001402ffff098c */ /* 0x0005e2000a800004 */
[----:B-1----:R-:W-:-:S05]  /*37f0*/  IMAD.U32 R0, RZ, RZ, UR5 ;  /* 0x00000005ff007e24 */ /* 0x002fca000f8e00ff */
[----:B------:R2:W-:Y:S01]  /*3800*/  @P0 ATOMS.AND RZ, [UR4+0x18], R0 ;  /* 0x00001800ffff098c */ /* 0x0005e2000a800004 */
[----:B------:R-:W-:Y:S05]  /*3810*/  BRA `(.L_x_65) ;  /* 0x0000000000147947 */ /* 0x000fea0003800000 */
.L_x_64:
[----:B------:R-:W-:Y:S02]  /*3820*/  MOV R2, 0x3840 ;  /* 0x0000384000027802 */ /* 0x000fe40000000f00 */
[----:B---3-5:R-:W-:Y:S05]  /*3830*/  CALL.REL.NOINC `($__internal_0_$__cuda_sm10x_tcgen05_guardrail_trap_col_being_dealloced_not_returned_by_alloc) ;  /* 0x0000004400407944 */ /* 0x028fea0003c00000 */
[----:B------:R-:W-:Y:S05]  /*3840*/  BRA `(.L_x_65) ;  /* 0x0000000000087947 */ /* 0x000fea0003800000 */
.L_x_63:
[----:B------:R-:W-:Y:S02]  /*3850*/  MOV R2, 0x3870 ;  /* 0x0000387000027802 */ /* 0x000fe40000000f00 */
[----:B---3-5:R-:W-:Y:S05]  /*3860*/  CALL.REL.NOINC `($__internal_2_$__cuda_sm10x_tcgen05_guardrail_trap_unallocated_columns_being_dealloced) ;  /* 0x00000044004c7944 */ /* 0x028fea0003c00000 */
.L_x_65:
[----:B------:R-:W-:Y:S01]  /*3870*/  NOP ;  /* 0x0000000000007918 */ /* 0x000fe20000000000 */
[----:B------:R-:W-:Y:S05]  /*3880*/  EXIT ;  /* 0x000000000000794d */ /* 0x000fea0003800000 */
.L_x_47:
[----:B------:R-:W-:-:S09]  /*3890*/  UISETP.NE.OR UP2, UPT, UR8, 0x3, !UP2 ;  /* 0x000000030800788c */ /* 0x000fd2000d745670 */
[----:B------:R-:W-:Y:S05]  /*38a0*/  BRA.U UP2, `(.L_x_66) ;  /* 0x0000000d02b07547 */ /* 0x000fea000b800000 */
[----:B------:R-:W1:Y:S01]  /*38b0*/  LDC R0, c[0x0][0xb30] ;  /* 0x0002cc00ff007b82 */ /* 0x000e620000000800 */
[----:B------:R-:W2:Y:S01]  /*38c0*/  LDCU.64 UR8, c[0x0][0x888] ;  /* 0x00011100ff0877ac */ /* 0x000ea20008000a00 */
[----:B------:R-:W-:Y:S02]  /*38d0*/  HFMA2 R27, -RZ, RZ, 0, 0 ;  /* 0x00000000ff1b7431 */ /* 0x000fe400000001ff */
[----:B------:R-:W-:Y:S01]  /*38e0*/  IMAD.MOV.U32 R29, RZ, RZ, 0x1 ;  /* 0x00000001ff1d7424 */ /* 0x000fe200078e00ff */
[----:B------:R-:W-:Y:S01]  /*38f0*/  MOV R25, 0x2000 ;  /* 0x0000200000197802 */ /* 0x000fe20000000f00 */
[----:B------:R-:W4:Y:S01]  /*3900*/  LDCU.64 UR4, c[0x0][0x890] ;  /* 0x00011200ff0477ac */ /* 0x000f220008000a00 */
[----:B------:R-:W-:Y:S01]  /*3910*/  IMAD.MOV.U32 R28, RZ, RZ, RZ ;  /* 0x000000ffff1c7224 */ /* 0x000fe200078e00ff */
[----:B------:R-:W3:Y:S01]  /*3920*/  LDC R24, c[0x0][0x370] ;  /* 0x0000dc00ff187b82 */ /* 0x000ee20000000800 */
[----:B------:R-:W-:Y:S01]  /*3930*/  UMOV UR7, 0x400 ;  /* 0x0000040000077882 */ /* 0x000fe20000000000 */
[----:B------:R-:W-:-:S02]  /*3940*/  UPLOP3.LUT UP1, UPT, UPT, UPT, UPT, 0x40, 0x4 ;  /* 0x000000000004789c */ /* 0x000fc40003f2e870 */
[----:B------:R-:W-:Y:S01]  /*3950*/  ULEA UR7, UR37, UR7, 0x18 ;  /* 0x0000000725077291 */ /* 0x000fe2000f8ec0ff */
[----:B------:R-:W-:-:S03]  /*3960*/  UMOV UR13, URZ ;  /* 0x000000ff000d7c82 */ /* 0x000fc60008000000 */
[----:B------:R-:W3:Y:S01]  /*3970*/  LDC R3, c[0x0][0xb0c] ;  /* 0x0002c300ff037b82 */ /* 0x000ee20000000800 */
[----:B--2---:R-:W-:Y:S02]  /*3980*/  UISETP.NE.U32.AND UP3, UPT, UR8, URZ, UPT ;  /* 0x000000ff0800728c */ /* 0x004fe4000bf65070 */
[----:B----4-:R-:W-:-:S05]  /*3990*/  UISETP.NE.U32.AND UP4, UPT, UR4, URZ, UPT ;  /* 0x000000ff0400728c */ /* 0x010fca000bf85070 */
[----:B------:R-:W2:Y:S01]  /*39a0*/  LDC R18, c[0x0][0xb20] ;  /* 0x0002c800ff127b82 */ /* 0x000ea20000000800 */
[----:B-1----:R-:W-:Y:S01]  /*39b0*/  ISETP.NE.AND P1, PT, R0, 0x1, PT ;  /* 0x000000010000780c */ /* 0x002fe20003f25270 */
[----:B------:R-:W-:Y:S02]  /*39c0*/  UISETP.NE.AND.EX UP3, UPT, UR9, URZ, UPT, UP3 ;  /* 0x000000ff0900728c */ /* 0x000fe4000bf65330 */
[----:B------:R-:W-:-:S04]  /*39d0*/  UISETP.NE.AND.EX UP4, UPT, UR5, URZ, UPT, UP4 ;  /* 0x000000ff0500728c */ /* 0x000fc8000bf85340 */
[----:B------:R-:W1:Y:S08]  /*39e0*/  LDC.64 R30, c[0x0][0x348] ;  /* 0x0000d200ff1e7b82 */ /* 0x000e700000000a00 */
[----:B------:R-:W4:Y:S08]  /*39f0*/  LDC.64 R16, c[0x0][0xb10] ;  /* 0x0002c400ff107b82 */ /* 0x000f300000000a00 */
[----:B------:R-:W1:Y:S08]  /*3a00*/  LDC.64 R6, c[0x0][0xb18] ;  /* 0x0002c600ff067b82 */ /* 0x000e700000000a00 */
[----:B------:R-:W1:Y:S08]  /*3a10*/  LDC.64 R4, c[0x0][0xb28] ;  /* 0x0002ca00ff047b82 */ /* 0x000e700000000a00 */
[----:B--23--:R-:W1:Y:S02]  /*3a20*/  LDC R19, c[0x0][0x374] ;  /* 0x0000dd00ff137b82 */ /* 0x00ce640000000800 */
.L_x_75:
[C---:B------:R-:W-:Y:S02]  /*3a30*/  LEA R0, R28.reuse, UR7, 0x3 ;  /* 0x000000071c007c11 */ /* 0x040fe4000f8e18ff */
[----:B------:R-:W-:Y:S02]  /*3a40*/  SHF.L.U32 R2, R27, 0x1f, RZ ;  /* 0x0000001f1b027819 */ /* 0x000fe400000006ff */
[----:B------:R-:W-:Y:S02]  /*3a50*/  LEA R20, R28, UR7, 0x4 ;  /* 0x000000071c147c11 */ /* 0x000fe4000f8e20ff */
[----:B--2---:R-:W2:Y:S02]  /*3a60*/  SYNCS.PHASECHK.TRANS64.TRYWAIT P0, [R0+URZ+0x70], R2 ;  /* 0x00007002000075a7 */ /* 0x004ea400080011ff */
[----:B--2---:R-:W-:Y:S05]  /*3a70*/  @!P0 BRA `(.L_x_67) ;  /* 0x0000003c00d48947 */ /* 0x004fea0003800000 */
.L_x_139:
[----:B------:R-:W-:Y:S01]  /*3a80*/  ISETP.GE.AND P0, PT, R40, 0x1, PT ;  /* 0x000000012800780c */ /* 0x000fe20003f06270 */
[----:B------:R-:W3:Y:S01]  /*3a90*/  LDS.128 R20, [R20+0x100] ;  /* 0x0001000014147984 */ /* 0x000ee20000000c00 */
[----:B--2---:R-:W-:Y:S01]  /*3aa0*/  VIADD R0, R0, 0x80 ;  /* 0x0000008000007836 */ /* 0x004fe20000000000 */
[----:B------:R-:W-:Y:S01]  /*3ab0*/  @!PT LDS RZ, [RZ] ;  /* 0x00000000fffff984 */ /* 0x000fe20000000800 */
[----:B------:R-:W-:Y:S01]  /*3ac0*/  @!PT LDS RZ, [RZ] ;  /* 0x00000000fffff984 */ /* 0x000fe20000000800 */
[----:B------:R-:W-:Y:S01]  /*3ad0*/  @!PT LDS RZ, [RZ] ;  /* 0x00000000fffff984 */ /* 0x000fe20000000800 */
[----:B------:R-:W-:Y:S01]  /*3ae0*/  @!PT LDS RZ, [RZ] ;  /* 0x00000000fffff984 */ /* 0x000fe20000000800 */
[----:B------:R2:W-:Y:S06]  /*3af0*/  MEMBAR.ALL.CTA ;  /* 0x0000000000007992 */ /* 0x0005ec0000008000 */
[----:B--2---:R-:W2:Y:S01]  /*3b00*/  FENCE.VIEW.ASYNC.S ;  /* 0x00000000000073c6 */ /* 0x004ea20000000000 */
[----:B------:R-:W-:Y:S04]  /*3b10*/  PRMT R0, RZ, 0x654, R0 ;  /* 0x00000654ff007816 */ /* 0x000fe80000000000 */
[----:B--2---:R2:W-:Y:S01]  /*3b20*/  SYNCS.ARRIVE.TRANS64.RED.A1T0 RZ, [R0+URZ], RZ ;  /* 0x000000ff00ff79a7 */ /* 0x0045e200081004ff */
[----:B---3--:R-:W-:Y:S11]  /*3b30*/  LOP3.LUT P3, RZ, R22, 0x1, RZ, 0xc0, !PT ;  /* 0x0000000116ff7812 */ /* 0x008ff6000786c0ff */
[----:B------:R-:W-:Y:S02]  /*3b40*/  @!UPT UIADD3 URZ, UPT, UPT, URZ, URZ, URZ ;  /* 0x000000fffffff290 */ /* 0x000fe4000fffe0ff */
[----:B------:R-:W-:Y:S02]  /*3b50*/  @P3 MOV R11, R20 ;  /* 0x00000014000b3202 */ /* 0x000fe40000000f00 */
[----:B------:R-:W-:Y:S01]  /*3b60*/  @P3 LOP3.LUT R10, R21, 0xffff, RZ, 0xc0, !PT ;  /* 0x0000ffff150a3812 */ /* 0x000fe200078ec0ff */
[----:B--2---:R-:W-:Y:S06]  /*3b70*/  @!P0 BRA `(.L_x_68) ;  /* 0x0000000000a48947 */ /* 0x004fec0003800000 */
[-C--:B-1----:R-:W-:Y:S01]  /*3b80*/  IMAD.HI.U32 R0, R19, R7.reuse, RZ ;  /* 0x0000000713007227 */ /* 0x082fe200078e00ff */
[----:B------:R-:W-:Y:S02]  /*3b90*/  ISETP.NE.AND P0, PT, R6, 0x1, PT ;  /* 0x000000010600780c */ /* 0x000fe40003f05270 */
[----:B------:R-:W-:Y:S01]  /*3ba0*/  ISETP.NE.AND P2, PT, R40, 0x1, PT ;  /* 0x000000012800780c */ /* 0x000fe20003f45270 */
[----:B----4-:R-:W-:Y:S01]  /*3bb0*/  IMAD.HI.U32 R9, R24, R16, RZ ;  /* 0x0000001018097227 */ /* 0x010fe200078e00ff */
[----:B------:R-:W-:Y:S02]  /*3bc0*/  SHF.R.U32.HI R0, RZ, R18, R0 ;  /* 0x00000012ff007219 */ /* 0x000fe40000011600 */
[----:B------:R-:W-:Y:S01]  /*3bd0*/  ISETP.NE.AND P4, PT, R3, 0x1, PT ;  /* 0x000000010300780c */ /* 0x000fe20003f85270 */
[----:B------:R-:W-:Y:S01]  /*3be0*/  IMAD.HI.U32 R13, R10, R7, RZ ;  /* 0x000000070a0d7227 */ /* 0x000fe200078e00ff */
[----:B------:R-:W-:Y:S02]  /*3bf0*/  SHF.R.U32.HI R9, RZ, R17, R9 ;  /* 0x00000011ff097219 */ /* 0x000fe40000011609 */
[----:B------:R-:W-:Y:S01]  /*3c00*/  SEL R0, R19, R0, !P0 ;  /* 0x0000000013007207 */ /* 0x000fe20004000000 */
[----:B------:R-:W-:Y:S01]  /*3c10*/  IMAD.HI.U32 R12, R11, R16, RZ ;  /* 0x000000100b0c7227 */ /* 0x000fe200078e00ff */
[----:B------:R-:W-:Y:S03]  /*3c20*/  SEL R9, R24, R9, !P4 ;  /* 0x0000000918097207 */ /* 0x000fe60006000000 */
[-C--:B------:R-:W-:Y:S01]  /*3c30*/  IMAD.HI.U32 R8, R0, R4.reuse, RZ ;  /* 0x0000000400087227 */ /* 0x080fe200078e00ff */
[----:B------:R-:W-:Y:S03]  /*3c40*/  SHF.R.U32.HI R12, RZ, R17, R12 ;  /* 0x00000011ff0c7219 */ /* 0x000fe6000001160c */
[----:B------:R-:W-:Y:S01]  /*3c50*/  IMAD.HI.U32 R2, R9, R4, RZ ;  /* 0x0000000409027227 */ /* 0x000fe200078e00ff */
[-C--:B------:R-:W-:Y:S02]  /*3c60*/  @P2 SHF.R.U32.HI R0, RZ, R5.reuse, R8 ;  /* 0x00000005ff002219 */ /* 0x080fe40000011608 */
[----:B------:R-:W-:Y:S02]  /*3c70*/  SHF.R.U32.HI R8, RZ, R18, R13 ;  /* 0x00000012ff087219 */ /* 0x000fe4000001160d */
[----:B------:R-:W-:Y:S01]  /*3c80*/  @P2 SHF.R.U32.HI R9, RZ, R5, R2 ;  /* 0x00000005ff092219 */ /* 0x000fe20000011602 */
[----:B------:R-:W-:Y:S01]  /*3c90*/  IMAD R0, R40, R0, RZ ;  /* 0x0000000028007224 */ /* 0x000fe200078e02ff */
[----:B------:R-:W-:Y:S02]  /*3ca0*/  SEL R8, R10, R8, !P0 ;  /* 0x000000080a087207 */ /* 0x000fe40004000000 */
[----:B------:R-:W-:Y:S01]  /*3cb0*/  SEL R2, R11, R12, !P4 ;  /* 0x0000000c0b027207 */ /* 0x000fe20006000000 */
[----:B------:R-:W-:Y:S01]  /*3cc0*/  IMAD R12, R40, R9, RZ ;  /* 0x00000009280c7224 */ /* 0x000fe200078e02ff */
[C---:B------:R-:W-:Y:S01]  /*3cd0*/  ISETP.GE.AND P0, PT, R8.reuse, R0, PT ;  /* 0x000000000800720c */ /* 0x040fe20003f06270 */
[----:B------:R-:W-:Y:S03]  /*3ce0*/  IMAD.HI.U32 R0, R8, R4, RZ ;  /* 0x0000000408007227 */ /* 0x000fe600078e00ff */
[----:B------:R-:W-:Y:S02]  /*3cf0*/  ISETP.GE.OR P0, PT, R2, R12, P0 ;  /* 0x0000000c0200720c */ /* 0x000fe40000706670 */
[-C--:B------:R-:W-:Y:S04]  /*3d00*/  SHF.R.U32.HI R0, RZ, R5.reuse, R0 ;  /* 0x00000005ff007219 */ /* 0x080fe80000011600 */
[----:B------:R-:W-:Y:S05]  /*3d10*/  SEL R13, R8, R0, !P2 ;  /* 0x00000000080d7207 */ /* 0x000fea0005000000 */
[----:B------:R-:W-:Y:S02]  /*3d20*/  IMAD.MOV R12, RZ, RZ, -R13 ;  /* 0x000000ffff0c7224 */ /* 0x000fe400078e0a0d */
[----:B------:R-:W-:Y:S04]  /*3d30*/  @!P0 IMAD.HI.U32 R0, R2, R4, RZ ;  /* 0x0000000402008227 */ /* 0x000fe800078e00ff */
[----:B------:R-:W-:Y:S01]  /*3d40*/  IMAD R12, R40, R12, R8 ;  /* 0x0000000c280c7224 */ /* 0x000fe200078e0208 */
[----:B------:R-:W-:Y:S04]  /*3d50*/  @!P0 SHF.R.U32.HI R0, RZ, R5, R0 ;  /* 0x00000005ff008219 */ /* 0x000fe80000011600 */
[----:B------:R-:W-:Y:S04]  /*3d60*/  @!P0 SEL R0, R2, R0, !P2 ;  /* 0x0000000002008207 */ /* 0x000fe80005000000 */
[----:B------:R-:W-:Y:S01]  /*3d70*/  @!P0 IADD3 R13, PT, PT, R13, -R0, RZ ;  /* 0x800000000d0d8210 */ /* 0x000fe20007ffe0ff */
[----:B------:R-:W-:Y:S01]  /*3d80*/  @!P0 IMAD R0, R9, R12, R0 ;  /* 0x0000000c09008224 */ /* 0x000fe200078e0200 */
[----:B------:R-:W-:Y:S01]  /*3d90*/  IADD3 R9, PT, PT, -R8, RZ, RZ ;  /* 0x000000ff08097210 */ /* 0x000fe20007ffe1ff */
[--C-:B------:R-:W-:Y:S02]  /*3da0*/  IMAD.MOV R12, RZ, RZ, -R2.reuse ;  /* 0x000000ffff0c7224 */ /* 0x100fe400078e0a02 */
[----:B------:R-:W-:Y:S02]  /*3db0*/  @!P0 IMAD R8, R13, R40, R2 ;  /* 0x000000280d088224 */ /* 0x000fe400078e0202 */
[----:B------:R-:W-:Y:S02]  /*3dc0*/  @!P0 IMAD.MOV.U32 R2, RZ, RZ, R0 ;  /* 0x000000ffff028224 */ /* 0x000fe400078e0000 */
[----:B------:R-:W-:Y:S02]  /*3dd0*/  IMAD R11, R3, R12, R11 ;  /* 0x0000000c030b7224 */ /* 0x000fe400078e020b */
[----:B------:R-:W-:Y:S02]  /*3de0*/  IMAD R10, R6, R9, R10 ;  /* 0x00000009060a7224 */ /* 0x000fe400078e020a */
[----:B------:R-:W-:Y:S02]  /*3df0*/  IMAD R11, R2, R3, R11 ;  /* 0x00000003020b7224 */ /* 0x000fe400078e020b */
[----:B------:R-:W-:Y:S02]  /*3e00*/  IMAD R10, R8, R6, R10 ;  /* 0x00000006080a7224 */ /* 0x000fe400078e020a */
.L_x_68:
[----:B------:R-:W-:Y:S05]  /*3e10*/  BRA.U UP1, `(.L_x_69) ;  /* 0x0000000101107547 */ /* 0x000fea000b800000 */
[----:B------:R-:W-:Y:S04]  /*3e20*/  MOV R2, UR6 ;  /* 0x0000000600027c02 */ /* 0x000fe80008000f00 */
[----:B------:R-:W-:Y:S04]  /*3e30*/  SHF.L.U32 R2, R2, 0x1f, RZ ;  /* 0x0000001f02027819 */ /* 0x000fe800000006ff */
[----:B------:R-:W2:Y:S02]  /*3e40*/  SYNCS.PHASECHK.TRANS64.TRYWAIT P0, [UR7+0x68], R2 ;  /* 0x00006802ff0075a7 */ /* 0x000ea40008001107 */
[----:B--2---:R-:W-:Y:S05]  /*3e50*/  @!P0 BRA `(.L_x_70) ;  /* 0x0000003800f08947 */ /* 0x004fea0003800000 */
.L_x_69:
[----:B------:R-:W-:Y:S02]  /*3e60*/  R2UR UR11, R15 ;  /* 0x000000000f0b72ca */ /* 0x000fe400000e0000 */
[----:B------:R-:W-:Y:S02]  /*3e70*/  R2UR UR10, R14 ;  /* 0x000000000e0a72ca */ /* 0x000fe400000e0000 */
[----:B------:R-:W-:Y:S04]  /*3e80*/  ISETP.NE.U32.AND P2, PT, RZ, UR4, PT ;  /* 0x00000004ff007c0c */ /* 0x000fe8000bf45070 */
[----:B------:R-:W-:Y:S05]  /*3e90*/  ISETP.NE.AND.EX P2, PT, RZ, UR5, PT, P2 ;  /* 0x00000005ff007c0c */ /* 0x000fea000bf45320 */
[----:B------:R-:W-:Y:S02]  /*3ea0*/  USHF.L.U32 UR11, UR11, 0x7, URZ ;  /* 0x000000070b0b7899 */ /* 0x000fe400080006ff */
[----:B------:R-:W-:Y:S01]  /*3eb0*/  USHF.L.U32 UR10, UR10, 0x6, URZ ;  /* 0x000000060a0a7899 */ /* 0x000fe200080006ff */
[----:B------:R-:W-:Y:S11]  /*3ec0*/  BRA.U !UP4, `(.L_x_71) ;  /* 0x000000010c347547 */ /* 0x000ff6000b800000 */
[----:B------:R-:W-:Y:S01]  /*3ed0*/  UPLOP3.LUT UP0, UPT, UPT, UPT, UP3, 0x80, 0x8 ;  /* 0x000000000008789c */ /* 0x000fe20003f0f030 */
[----:B--2---:R-:W-:Y:S02]  /*3ee0*/  HFMA2 R0, -RZ, RZ, 0, 5.9604644775390625e-08 ;  /* 0x00000001ff007431 */ /* 0x004fe400000001ff */
[----:B------:R-:W-:Y:S03]  /*3ef0*/  IMAD.MOV.U32 R88, RZ, RZ, 0x1 ;  /* 0x00000001ff587424 */ /* 0x000fe600078e00ff */
[----:B------:R-:W-:Y:S05]  /*3f00*/  PLOP3.LUT P0, PT, PT, PT, UP0, 0x80, 0x8 ;  /* 0x000000000008781c */ /* 0x000fea0003f0f008 */
[----:B------:R-:W2:Y:S01]  /*3f10*/  @UP0 LDCU.64 UR14, c[0x0][0x888] ;  /* 0x00011100ff0e07ac */ /* 0x000ea20008000a00 */
[----:B------:R-:W-:Y:S07]  /*3f20*/  @UP0 UIMAD UR8, UR36, UR4, URZ ;  /* 0x00000004240802a4 */ /* 0x000fee000f8e02ff */
[----:B------:R-:W-:Y:S01]  /*3f30*/  @!P0 PRMT R88, R0, 0x7610, R88 ;  /* 0x0000761000588816 */ /* 0x000fe20000000058 */
[----:B--2---:R-:W-:Y:S03]  /*3f40*/  @UP0 UIMAD.WIDE UR14, UR8, 0x4, UR14 ;  /* 0x00000004080e08a5 */ /* 0x004fe6000f8e020e */
[----:B------:R-:W2:Y:S03]  /*3f50*/  @!UP0 LDCU UR8, c[0x0][0x880] ;  /* 0x00011000ff0887ac */ /* 0x000ea60008000800 */
[----:B------:R-:W-:Y:S01]  /*3f60*/  IMAD.U32 R8, RZ, RZ, UR14 ;  /* 0x0000000eff087e24 */ /* 0x000fe2000f8e00ff */
[----:B------:R-:W-:Y:S05]  /*3f70*/  MOV R9, UR15 ;  /* 0x0000000f00097c02 */ /* 0x000fea0008000f00 */
[----:B-----5:R3:W5:Y:S02]  /*3f80*/  @P0 LDG.E R49, desc[UR46][R8.64] ;  /* 0x0000002e08310981 */ /* 0x020764000c1e1900 */
[----:B--23--:R-:W-:Y:S07]  /*3f90*/  @!P0 IMAD.U32 R49, RZ, RZ, UR8 ;  /* 0x00000008ff318e24 */ /* 0x00cfee000f8e00ff */
.L_x_71:
[----:B-----5:R-:W-:Y:S01]  /*3fa0*/  @!P2 FSETP.EQ.AND P0, PT, R49, RZ, PT ;  /* 0x000000ff3100a20b */ /* 0x020fe20003f02000 */
[----:B------:R-:W-:Y:S01]  /*3fb0*/  @!UPT UIADD3 URZ, UPT, UPT, URZ, URZ, URZ ;  /* 0x000000fffffff290 */ /* 0x000fe2000fffe0ff */
[----:B------:R-:W-:Y:S11]  /*3fc0*/  @!P2 BRA `(.L_x_72) ;  /* 0x000000000014a947 */ /* 0x000ff60003800000 */
[----:B------:R-:W-:Y:S02]  /*3fd0*/  LOP3.LUT P2, RZ, R88, 0xff, RZ, 0xc0, !PT ;  /* 0x000000ff58ff7812 */ /* 0x000fe4000784c0ff */
[----:B------:R-:W-:Y:S04]  /*3fe0*/  PLOP3.LUT P0, PT, PT, PT, UP0, 0x80, 0x8 ;  /* 0x000000000008781c */ /* 0x000fe80003f0f008 */
[----:B------:R-:W-:Y:S07]  /*3ff0*/  PLOP3.LUT P0, PT, P0, PT, PT, 0x8, 0x80 ;  /* 0x000000000080781c */ /* 0x000fee000070e170 */
[----:B------:R-:W-:Y:S11]  /*4000*/  @P2 FSETP.EQ.AND P0, PT, R49, RZ, PT ;  /* 0x000000ff3100220b */ /* 0x000ff60003f02000 */
[----:B------:R-:W-:Y:S02]  /*4010*/  @!UPT UIADD3 URZ, UPT, UPT, URZ, URZ, URZ ;  /* 0x000000fffffff290 */ /* 0x000fe4000fffe0ff */
.L_x_72:
[----:B------:R-:W-:Y:S01]  /*4020*/  ULEA UR15, UR13, UR7, 0x3 ;  /* 0x000000070d0f7291 */ /* 0x000fe2000f8e18ff */
[----:B------:R-:W-:Y:S02]  /*4030*/  SHF.L.U32 R9, R29, 0x1f, RZ ;  /* 0x0000001f1d097819 */ /* 0x000fe400000006ff */
[----:B------:R-:W-:Y:S04]  /*4040*/  ELECT P4, URZ, PT ;  /* 0x0000000000ff782f */ /* 0x000fe80003880000 */
[----:B------:R-:W-:Y:S02]  /*4050*/  PLOP3.LUT P4, PT, P0, P4, PT, 0xf2, 0x2f ;  /* 0x00000000002f781c */ /* 0x000fe40000789e72 */
[----:B------:R-:W3:Y:S11]  /*4060*/  SYNCS.PHASECHK.TRANS64.TRYWAIT P2, [UR15+0x48], R9 ;  /* 0x00004809ff0075a7 */ /* 0x000ef6000804110f */
[----:B-1----:R-:W-:Y:S05]  /*4070*/  @!P4 IADD3 R8, P0, PT, R30, 0x580, RZ ;  /* 0x000005801e08c810 */ /* 0x002fea0007f1e0ff */
[----:B--2---:R-:W-:Y:S01]  /*4080*/  @!P4 IMAD.X R2, RZ, RZ, R31, P0 ;  /* 0x000000ffff02c224 */ /* 0x004fe200000e061f */
[----:B---3--:R-:W-:Y:S07]  /*4090*/  @!P2 BRA `(.L_x_73) ;  /* 0x000000380078a947 */ /* 0x008fee0003800000 */
.L_x_142:
[----:B------:R-:W2:Y:S01]  /*40a0*/  LDC.64 R12, c[0x0][0xb18] ;  /* 0x0002c600ff0c7b82 */ /* 0x000ea20000000a00 */
[----:B------:R-:W-:Y:S01]  /*40b0*/  @!P4 R2UR UR8, R2 ;  /* 0x000000000208c2ca */ /* 0x000fe200000e0000 */
[----:B------:R-:W-:Y:S01]  /*40c0*/  VOTEU.ALL UP2, P4 ;  /* 0x0000000000ff7886 */ /* 0x000fe20002040000 */
[----:B------:R-:W-:Y:S01]  /*40d0*/  @!P4 R2UR UR9, R8 ;  /* 0x000000000809c2ca */ /* 0x000fe200000e0000 */
[----:B------:R-:W-:Y:S01]  /*40e0*/  VOTEU.ALL UP1, P4 ;  /* 0x0000000000ff7886 */ /* 0x000fe20002020000 */
[----:B-1----:R-:W-:Y:S03]  /*40f0*/  @!P4 IMAD.MOV.U32 R0, RZ, RZ, 0x2000 ;  /* 0x00002000ff00c424 */ /* 0x002fe600078e00ff */
[----:B------:R-:W1:Y:S01]  /*4100*/  @!P1 LDC R2, c[0x0][0xb0c] ;  /* 0x0002c300ff029b82 */ /* 0x000e620000000800 */
[----:B------:R-:W-:Y:S01]  /*4110*/  UMOV UR20, 0x0 ;  /* 0x0000000000147882 */ /* 0x000fe20000000000 */
[----:B------:R-:W-:Y:S01]  /*4120*/  UMOV UR21, 0x10000000 ;  /* 0x1000000000157882 */ /* 0x000fe20000000000 */
[----:B------:R-:W-:Y:S01]  /*4130*/  UMOV UR12, UR36 ;  /* 0x00000024000c7c82 */ /* 0x000fe20008000000 */
[----:B------:R-:W-:Y:S01]  /*4140*/  UIADD3 UR14, UPT, UPT, UR13, 0x1, URZ ;  /* 0x000000010d0e7890 */ /* 0x000fe2000fffe0ff */
[----:B------:R-:W-:Y:S01]  /*4150*/  @P3 SHF.R.U32.HI R26, RZ, 0x10, R21 ;  /* 0x00000010ff1a3819 */ /* 0x000fe20000011615 */
[----:B------:R-:W-:Y:S02]  /*4160*/  VIADD R28, R28, 0x1 ;  /* 0x000000011c1c7836 */ /* 0x000fe40000000000 */
[----:B------:R-:W-:Y:S01]  /*4170*/  IMAD.U32 R9, RZ, RZ, UR8 ;  /* 0x00000008ff097e24 */ /* 0x000fe2000f8e00ff */
[----:B------:R-:W-:Y:S01]  /*4180*/  @!UP2 ULEA UR8, UR13, UR7, 0xd ;  /* 0x000000070d08a291 */ /* 0x000fe2000f8e68ff */
[----:B------:R-:W-:Y:S01]  /*4190*/  IMAD.U32 R8, RZ, RZ, UR9 ;  /* 0x00000009ff087e24 */ /* 0x000fe2000f8e00ff */
[----:B------:R-:W-:Y:S02]  /*41a0*/  UIADD3 UR9, UPT, UPT, UR15, 0x30, URZ ;  /* 0x000000300f097890 */ /* 0x000fe4000fffe0ff */
[----:B------:R-:W-:Y:S01]  /*41b0*/  @!P4 R2UR UR19, R9 ;  /* 0x000000000913c2ca */ /* 0x000fe200000e0000 */
[----:B------:R-:W-:Y:S01]  /*41c0*/  @!UP2 UIADD3 UR8, UPT, UPT, UR8, 0x200, URZ ;  /* 0x000002000808a890 */ /* 0x000fe2000fffe0ff */
[----:B------:R-:W-:Y:S01]  /*41d0*/  @!P4 R2UR UR18, R8 ;  /* 0x000000000812c2ca */ /* 0x000fe200000e0000 */
[----:B------:R-:W-:Y:S01]  /*41e0*/  UISETP.NE.AND UP5, UPT, UR14, 0x3, UPT ;  /* 0x000000030e00788c */ /* 0x000fe2000bfa5270 */
[----:B------:R-:W3:Y:S01]  /*41f0*/  LDC.64 R8, c[0x0][0xb10] ;  /* 0x0002c400ff087b82 */ /* 0x000ee20000000a00 */
[----:B------:R-:W-:Y:S02]  /*4200*/  UPRMT UR16, UR37, 0x654, UR9 ;  /* 0x0000065425107896 */ /* 0x000fe40008000009 */
[----:B------:R-:W-:Y:S02]  /*4210*/  USEL UR17, URZ, 0x1, UP5 ;  /* 0x00000001ff117887 */ /* 0x000fe4000a800000 */
[----:B------:R-:W-:Y:S04]  /*4220*/  USEL UR14, UR14, URZ, UP5 ;  /* 0x000000ff0e0e7287 */ /* 0x000fe8000a800000 */
[----:B------:R-:W-:Y:S01]  /*4230*/  ULEA UR13, UR14, UR7, 0x3 ;  /* 0x000000070e0d7291 */ /* 0x000fe2000f8e18ff */
[----:B------:R-:W-:Y:S01]  /*4240*/  LOP3.LUT R29, R29, UR17, RZ, 0x3c, !PT ;  /* 0x000000111d1d7c12 */ /* 0x000fe2000f8e3cff */
[----:B------:R1:W-:Y:S01]  /*4250*/  @!UP1 UTMALDG.3D [UR8], [UR18], desc[UR20] ;  /* 0x00001408120095b4 */ /* 0x0003e20008011000 */
[----:B------:R5:W-:Y:S02]  /*4260*/  @!P4 SYNCS.ARRIVE.TRANS64.RED.A0TR RZ, [UR15+0x30], R0 ;  /* 0x00003000ffffc9a7 */ /* 0x000be4000830040f */
[----:B------:R-:W-:Y:S01]  /*4270*/  SHF.L.U32 R14, R29, 0x1f, RZ ;  /* 0x0000001f1d0e7819 */ /* 0x000fe200000006ff */
[C---:B---3--:R-:W-:Y:S01]  /*4280*/  @!P1 IMAD.HI.U32 R8, R11.reuse, R8, RZ ;  /* 0x000000080b089227 */ /* 0x048fe200078e00ff */
[----:B--2---:R-:W-:Y:S02]  /*4290*/  @!P1 ISETP.NE.AND P0, PT, R12, 0x1, PT ;  /* 0x000000010c00980c */ /* 0x004fe40003f05270 */
[----:B-1----:R-:W-:Y:S01]  /*42a0*/  @!P1 ISETP.NE.AND P2, PT, R2, 0x1, PT ;  /* 0x000000010200980c */ /* 0x002fe20003f45270 */
[----:B------:R-:W-:Y:S01]  /*42b0*/  SYNCS.ARRIVE.TRANS64.RED.A1T0 RZ, [UR16], RZ ;  /* 0x000000ffffff79a7 */ /* 0x000fe20008100410 */
[C---:B------:R-:W-:Y:S01]  /*42c0*/  @!P1 IMAD.HI.U32 R13, R10.reuse, R13, RZ ;  /* 0x0000000d0a0d9227 */ /* 0x040fe200078e00ff */
[----:B------:R-:W-:Y:S04]  /*42d0*/  @!P1 SHF.R.U32.HI R8, RZ, R9, R8 ;  /* 0x00000009ff089219 */ /* 0x000fe80000011608 */
[----:B------:R-:W-:Y:S01]  /*42e0*/  @!P1 SEL R8, R11, R8, !P2 ;  /* 0x000000080b089207 */ /* 0x000fe20005000000 */
[----:B------:R-:W1:Y:S01]  /*42f0*/  SYNCS.PHASECHK.TRANS64.TRYWAIT P5, [UR13+0x48], R14 ;  /* 0x0000480eff0075a7 */ /* 0x000e6200080a110d */
[----:B-----5:R-:W2:Y:S02]  /*4300*/  @!P1 LDC R0, c[0x0][0xb20] ;  /* 0x0002c800ff009b82 */ /* 0x020ea40000000800 */
[----:B--2---:R-:W-:Y:S04]  /*4310*/  @!P1 SHF.R.U32.HI R0, RZ, R0, R13 ;  /* 0x00000000ff009219 */ /* 0x004fe8000001160d */
[----:B------:R-:W-:Y:S05]  /*4320*/  @!P1 SEL R9, R10, R0, !P0 ;  /* 0x000000000a099207 */ /* 0x000fea0004000000 */
[----:B------:R-:W-:Y:S02]  /*4330*/  @!P1 IMAD.IADD R0, R9, 0x1, -R8 ;  /* 0x0000000109009824 */ /* 0x000fe400078e0a08 */
[----:B------:R-:W-:Y:S02]  /*4340*/  @!P1 IMAD.IADD R8, R8, 0x1, -R9 ;  /* 0x0000000108089824 */ /* 0x000fe400078e0a09 */
[----:B------:R-:W-:Y:S02]  /*4350*/  @!P1 IMAD R11, R0, R2, R11 ;  /* 0x00000002000b9224 */ /* 0x000fe400078e020b */
[----:B------:R-:W-:Y:S01]  /*4360*/  @!P1 IMAD R10, R8, R12, R10 ;  /* 0x0000000c080a9224 */ /* 0x000fe200078e020a */
[----:B-1----:R-:W-:Y:S06]  /*4370*/  @!P5 BRA `(.L_x_74) ;  /* 0x0000003400d8d947 */ /* 0x002fec0003800000 */
.L_x_144:
[----:B------:R-:W-:Y:S01]  /*4380*/  @!P4 IADD3 R2, P0, PT, R30, 0x580, RZ ;  /* 0x000005801e02c810 */ /* 0x000fe20007f1e0ff */
[----:B------:R-:W-:Y:S01]  /*4390*/  UMOV UR18, 0x0 ;  /* 0x0000000000127882 */ /* 0x000fe20000000000 */
[----:B------:R-:W-:Y:S01]  /*43a0*/  UMOV UR19, 0x10000000 ;  /* 0x1000000000137882 */ /* 0x000fe20000000000 */
[----:B------:R-:W-:Y:S01]  /*43b0*/  VOTEU.ALL UP1, P4 ;  /* 0x0000000000ff7886 */ /* 0x000fe20002020000 */
[----:B------:R-:W-:Y:S01]  /*43c0*/  @!P4 R2UR UR9, R2 ;  /* 0x000000000209c2ca */ /* 0x000fe200000e0000 */
[----:B-1----:R-:W-:Y:S01]  /*43d0*/  @!P4 IMAD.X R0, RZ, RZ, R31, P0 ;  /* 0x000000ffff00c224 */ /* 0x002fe200000e061f */
[----:B------:R-:W-:Y:S01]  /*43e0*/  UMOV UR12, UR36 ;  /* 0x00000024000c7c82 */ /* 0x000fe20008000000 */
[----:B------:R-:W-:Y:S01]  /*43f0*/  @P3 R2UR UR36, R26 ;  /* 0x000000001a2432ca */ /* 0x000fe200000e0000 */
[----:B------:R-:W-:Y:S01]  /*4400*/  @!UP1 ULEA UR15, UR14, UR7, 0xd ;  /* 0x000000070e0f9291 */ /* 0x000fe2000f8e68ff */
[----:B------:R-:W-:Y:S01]  /*4410*/  ISETP.NE.AND P0, PT, R28, 0x2, PT ;  /* 0x000000021c00780c */ /* 0x000fe20003f05270 */
[----:B------:R-:W-:Y:S01]  /*4420*/  @!UP1 UIADD3 UR10, UPT, UPT, UR10, 0x20, URZ ;  /* 0x000000200a0a9890 */ /* 0x000fe2000fffe0ff */
[----:B------:R-:W-:Y:S01]  /*4430*/  @!P4 R2UR UR8, R0 ;  /* 0x000000000008c2ca */ /* 0x000fe200000e0000 */
[----:B------:R-:W-:Y:S01]  /*4440*/  IMAD.IADD R14, R10, 0x1, R86 ;  /* 0x000000010a0e7824 */ /* 0x000fe200078e0256 */
[----:B------:R-:W-:Y:S01]  /*4450*/  SEL R0, RZ, 0x1, P0 ;  /* 0x00000001ff007807 */ /* 0x000fe20000000000 */
[----:B------:R-:W-:Y:S01]  /*4460*/  IMAD.IADD R15, R11, 0x1, R87 ;  /* 0x000000010b0f7824 */ /* 0x000fe200078e0257 */
[----:B------:R-:W-:Y:S02]  /*4470*/  SEL R28, R28, RZ, P0 ;  /* 0x000000ff1c1c7207 */ /* 0x000fe40000000000 */
[----:B------:R-:W-:Y:S01]  /*4480*/  IMAD.U32 R8, RZ, RZ, UR9 ;  /* 0x00000009ff087e24 */ /* 0x000fe2000f8e00ff */
[----:B------:R-:W-:Y:S01]  /*4490*/  UIADD3 UR9, UPT, UPT, UR13, 0x30, URZ ;  /* 0x000000300d097890 */ /* 0x000fe2000fffe0ff */
[----:B------:R-:W-:Y:S03]  /*44a0*/  LOP3.LUT R27, R27, R0, RZ, 0x3c, !PT ;  /* 0x000000001b1b7212 */ /* 0x000fe600078e3cff */
[----:B------:R-:W-:Y:S02]  /*44b0*/  @!P4 R2UR UR16, R8 ;  /* 0x000000000810c2ca */ /* 0x000fe400000e0000 */
[----:B------:R-:W-:Y:S01]  /*44c0*/  IMAD.U32 R9, RZ, RZ, UR8 ;  /* 0x00000008ff097e24 */ /* 0x000fe2000f8e00ff */
[----:B------:R-:W-:Y:S01]  /*44d0*/  @!UP1 UIADD3 UR8, UPT, UPT, UR15, 0x200, URZ ;  /* 0x000002000f089890 */ /* 0x000fe2000fffe0ff */
[----:B------:R-:W-:Y:S01]  /*44e0*/  VOTEU.ALL UP1, P4 ;  /* 0x0000000000ff7886 */ /* 0x000fe20002020000 */
[----:B------:R-:W-:Y:S02]  /*44f0*/  UPRMT UR15, UR37, 0x654, UR9 ;  /* 0x00000654250f7896 */ /* 0x000fe40008000009 */
[----:B------:R-:W-:Y:S11]  /*4500*/  @!P4 R2UR UR17, R9 ;  /* 0x000000000911c2ca */ /* 0x000ff600000e0000 */
[----:B------:R-:W-:Y:S02]  /*4510*/  @!UPT UIADD3 URZ, UPT, UPT, URZ, URZ, URZ ;  /* 0x000000fffffff290 */ /* 0x000fe4000fffe0ff */
[----:B------:R2:W-:Y:S01]  /*4520*/  @!UP1 UTMALDG.3D [UR8], [UR16], desc[UR18] ;  /* 0x00001208100095b4 */ /* 0x0005e20008011000 */
[----:B------:R2:W-:Y:S01]  /*4530*/  @!P4 SYNCS.ARRIVE.TRANS64.RED.A0TR RZ, [UR13+0x30], R25 ;  /* 0x00003019ffffc9a7 */ /* 0x0005e2000830040d */
[----:B------:R-:W-:Y:S04]  /*4540*/  UIADD3 UR13, UPT, UPT, UR14, 0x1, URZ ;  /* 0x000000010e0d7890 */ /* 0x000fe8000fffe0ff */
[----:B------:R-:W-:Y:S04]  /*4550*/  UISETP.NE.AND UP1, UPT, UR13, 0x3, UPT ;  /* 0x000000030d00788c */ /* 0x000fe8000bf25270 */
[----:B------:R-:W-:Y:S02]  /*4560*/  USEL UR14, URZ, 0x1, UP1 ;  /* 0x00000001ff0e7887 */ /* 0x000fe40008800000 */
[----:B------:R-:W-:Y:S02]  /*4570*/  USEL UR13, UR13, URZ, UP1 ;  /* 0x000000ff0d0d7287 */ /* 0x000fe40008800000 */
[----:B------:R-:W-:Y:S02]  /*4580*/  UPLOP3.LUT UP1, UPT, UPT, UPT, UPT, 0x80, 0x8 ;  /* 0x000000000008789c */ /* 0x000fe40003f2f070 */
[----:B------:R-:W-:Y:S01]  /*4590*/  LOP3.LUT R29, R29, UR14, RZ, 0x3c, !PT ;  /* 0x0000000e1d1d7c12 */ /* 0x000fe2000f8e3cff */
[----:B------:R-:W-:Y:S01]  /*45a0*/  SYNCS.ARRIVE.TRANS64.RED.A1T0 RZ, [UR15], RZ ;  /* 0x000000ffffff79a7 */ /* 0x000fe2000810040f */
[----:B------:R-:W-:Y:S07]  /*45b0*/  @P3 BRA `(.L_x_75) ;  /* 0xfffffff4001c3947 */ /* 0x000fee000383ffff */
[----:B------:R-:W-:Y:S01]  /*45c0*/  UIADD3 UR7, UPT, UPT, UR7, 0x48, URZ ;  /* 0x0000004807077890 */ /* 0x000fe2000fffe0ff */
[----:B------:R-:W-:-:S03]  /*45d0*/  SHF.L.U32 R2, R29, 0x1f, RZ ;  /* 0x0000001f1d027819 */ /* 0x000fc600000006ff */
[----:B------:R-:W-:-:S09]  /*45e0*/  ULEA UR4, UR13, UR7, 0x3 ;  /* 0x000000070d047291 */ /* 0x000fd2000f8e18ff */
[----:B------:R-:W1:Y:S02]  /*45f0*/  SYNCS.PHASECHK.TRANS64.TRYWAIT P0, [UR4], R2 ;  /* 0x00000002ff0075a7 */ /* 0x000e640008001104 */
[----:B-1----:R-:W-:Y:S05]  /*4600*/  @!P0 BRA `(.L_x_76) ;  /* 0x00000034004c8947 */ /* 0x002fea0003800000 */
.L_x_146:
        /* <DEDUP_REMOVED lines=9> */
.L_x_148:
[----:B------:R-:W-:-:S04]  /*46a0*/  UIADD3 UR5, UPT, UPT, UR5, 0x1, URZ ;  /* 0x0000000105057890 */ /* 0x000fc8000fffe0ff */
[----:B------:R-:W-:-:S04]  /*46b0*/  UISETP.NE.AND UP0, UPT, UR5, 0x3, UPT ;  /* 0x000000030500788c */ /* 0x000fc8000bf05270 */
[----:B------:R-:W-:Y:S02]  /*46c0*/  USEL UR4, URZ, 0x1, UP0 ;  /* 0x00000001ff047887 */ /* 0x000fe40008000000 */
[----:B------:R-:W-:-:S04]  /*46d0*/  USEL UR5, UR5, URZ, UP0 ;  /* 0x000000ff05057287 */ /* 0x000fc80008000000 */
[----:B------:R-:W-:Y:S01]  /*46e0*/  ULEA UR5, UR5, UR7, 0x3 ;  /* 0x0000000705057291 */ /* 0x000fe2000f8e18ff */
[----:B-1----:R-:W-:-:S04]  /*46f0*/  LOP3.LUT R2, R29, UR4, RZ, 0x3c, !PT ;  /* 0x000000041d027c12 */ /* 0x002fc8000f8e3cff */
[----:B------:R-:W-:Y:S01]  /*4700*/  SHF.L.U32 R2, R2, 0x1f, RZ ;  /* 0x0000001f02027819 */ /* 0x000fe200000006ff */
[----:B------:R-:W-:-:S07]  /*4710*/  IMAD.U32 R0, RZ, RZ, UR5 ;  /* 0x00000005ff007e24 */ /* 0x000fce000f8e00ff */
.L_x_78:
[----:B-1----:R1:W3:Y:S02]  /*4720*/  SYNCS.PHASECHK.TRANS64.TRYWAIT P0, [R0+URZ], R2 ;  /* 0x00000002000075a7 */ /* 0x0022e400080011ff */
[----:B---3--:R-:W-:Y:S05]  /*4730*/  @!P0 NANOSLEEP.SYNCS 0x989680 ;  /* 0x009896800000895d */ /* 0x008fea0003900000 */
[----:B------:R-:W3:Y:S02]  /*4740*/  @!P0 SYNCS.PHASECHK.TRANS64 P0, [R0+URZ], R2 ;  /* 0x00000002000085a7 */ /* 0x000ee400080010ff */
[----:B--23--:R-:W-:Y:S05]  /*4750*/  @P0 EXIT ;  /* 0x000000000000094d */ /* 0x00cfea0003800000 */
[----:B------:R-:W-:Y:S05]  /*4760*/  BRA `(.L_x_78) ;  /* 0xfffffffc00ec7947 */ /* 0x000fea000383ffff */
.L_x_66:
[----:B------:R-:W-:-:S06]  /*4770*/  UISETP.GE.AND UP1, UPT, UR8, 0x4, UPT ;  /* 0x000000040800788c */ /* 0x000fcc000bf26270 */
[----:B------:R-:W-:-:S13]  /*4780*/  PLOP3.LUT P0, PT, PT, PT, UP1, 0x80, 0x8 ;  /* 0x000000000008781c */ /* 0x000fda0003f0f018 */
[----:B------:R-:W-:Y:S05]  /*4790*/  @!P0 EXIT ;  /* 0x000000000000894d */ /* 0x000fea0003800000 */
[----:B------:R-:W-:Y:S01]  /*47a0*/  BAR.SYNC.DEFER_BLOCKING 0x6, 0xa0 ;  /* 0x0182800000007b1d */ /* 0x000fe20000010000 */
[C---:B------:R-:W-:Y:S01]  /*47b0*/  IMAD.SHL.U32 R2, R93.reuse, 0x20, RZ ;  /* 0x000000205d027824 */ /* 0x040fe200078e00ff */
[C---:B------:R-:W-:Y:S01]  /*47c0*/  LOP3.LUT R94, R93.reuse, 0x2, RZ, 0xc0, !PT ;  /* 0x000000025d5e7812 */ /* 0x040fe200078ec0ff */
[C---:B------:R-:W-:Y:S01]  /*47d0*/  IMAD.SHL.U32 R99, R93.reuse, 0x4, RZ ;  /* 0x000000045d637824 */ /* 0x040fe200078e00ff */
[C---:B------:R-:W-:Y:S01]  /*47e0*/  LOP3.LUT R100, R93.reuse, 0x60, RZ, 0xc0, !PT ;  /* 0x000000605d647812 */ /* 0x040fe200078ec0ff */
[C---:B------:R-:W-:Y:S01]  /*47f0*/  IMAD.U32 R46, R93.reuse, 0x10000, RZ ;  /* 0x000100005d2e7824 */ /* 0x040fe200078e00ff */
[----:B------:R-:W-:Y:S02]  /*4800*/  UMOV UR48, 0x400 ;  /* 0x0000040000307882 */ /* 0x000fe40000000000 */
[----:B------:R-:W1:Y:S01]  /*4810*/  LDC R91, c[0x0][0x370] ;  /* 0x0000dc00ff5b7b82 */ /* 0x000e620000000800 */
[----:B------:R-:W-:Y:S01]  /*4820*/  ULEA UR48, UR37, UR48, 0x18 ;  /* 0x0000003025307291 */ /* 0x000fe2000f8ec0ff */
[----:B------:R-:W-:Y:S01]  /*4830*/  LOP3.LUT R3, R2, 0xc0, RZ, 0xc0, !PT ;  /* 0x000000c002037812 */ /* 0x000fe200078ec0ff */
[----:B------:R-:W-:Y:S01]  /*4840*/  IMAD.MOV.U32 R45, RZ, RZ, RZ ;  /* 0x000000ffff2d7224 */ /* 0x000fe200078e00ff */
[----:B------:R-:W-:Y:S01]  /*4850*/  LOP3.LUT R93, R93, 0x4, RZ, 0xc0, !PT ;  /* 0x000000045d5d7812 */ /* 0x000fe200078ec0ff */
[----:B------:R-:W-:Y:S01]  /*4860*/  UIADD3 UR52, UPT, UPT, UR48, 0x200, URZ ;  /* 0x0000020030347890 */ /* 0x000fe2000fffe0ff */
[----:B------:R-:W-:-:S02]  /*4870*/  LOP3.LUT R99, R3, 0x18, R99, 0xf8, !PT ;  /* 0x0000001803637812 */ /* 0x000fc400078ef863 */
[----:B------:R-:W-:Y:S01]  /*4880*/  CS2R R96, SRZ ;  /* 0x0000000000607805 */ /* 0x000fe2000001ff00 */
[----:B------:R-:W2:Y:S01]  /*4890*/  LDC R42, c[0x0][0xb0c] ;  /* 0x0002c300ff2a7b82 */ /* 0x000ea20000000800 */
[----:B------:R-:W-:Y:S01]  /*48a0*/  LOP3.LUT R46, R46, 0x600000, RZ, 0xc0, !PT ;  /* 0x006000002e2e7812 */ /* 0x000fe200078ec0ff */
[----:B------:R-:W-:Y:S01]  /*48b0*/  IMAD.MOV.U32 R103, RZ, RZ, RZ ;  /* 0x000000ffff677224 */ /* 0x000fe200078e00ff */
[----:B------:R-:W-:Y:S01]  /*48c0*/  IADD3 R98, PT, PT, -R93, 0x2, RZ ;  /* 0x000000025d627810 */ /* 0x000fe20007ffe1ff */
[----:B------:R-:W-:Y:S01]  /*48d0*/  IMAD.MOV R94, RZ, RZ, -R94 ;  /* 0x000000ffff5e7224 */ /* 0x000fe200078e0a5e */
[----:B------:R-:W-:Y:S01]  /*48e0*/  LOP3.LUT R99, R99, 0xf20, R2, 0xf8, !PT ;  /* 0x00000f2063637812 */ /* 0x000fe200078ef802 */
[----:B------:R-:W-:Y:S01]  /*48f0*/  IMAD.MOV R93, RZ, RZ, -R93 ;  /* 0x000000ffff5d7224 */ /* 0x000fe200078e0a5d */
[----:B------:R-:W4:Y:S01]  /*4900*/  LDCU.64 UR54, c[0x0][0x348] ;  /* 0x00006900ff3677ac */ /* 0x000f220008000a00 */
[----:B------:R-:W1:Y:S01]  /*4910*/  LDC R89, c[0x0][0xb20] ;  /* 0x0002c800ff597b82 */ /* 0x000e620000000800 */
[----:B------:R-:W3:Y:S01]  /*4920*/  LDS R0, [UR48+0x120] ;  /* 0x00012030ff007984 */ /* 0x000ee20008000800 */
[----:B------:R-:W-:Y:S01]  /*4930*/  IMAD.SHL.U32 R98, R98, 0x10, RZ ;  /* 0x0000001062627824 */ /* 0x000fe200078e00ff */
[----:B------:R-:W-:Y:S01]  /*4940*/  LEA R99, R99, UR52, 0x1 ;  /* 0x0000003463637c11 */ /* 0x000fe2000f8e08ff */
[----:B------:R-:W-:Y:S01]  /*4950*/  UMOV UR51, 0x1 ;  /* 0x0000000100337882 */ /* 0x000fe20000000000 */
[----:B------:R-:W-:Y:S01]  /*4960*/  UMOV UR56, URZ ;  /* 0x000000ff00387c82 */ /* 0x000fe20008000000 */
[----:B------:R-:W1:Y:S02]  /*4970*/  LDCU.64 UR38, c[0x0][0x888] ;  /* 0x00011100ff2677ac */ /* 0x000e640008000a00 */
[----:B------:R-:W1:Y:S01]  /*4980*/  LDC R41, c[0x0][0xb30] ;  /* 0x0002cc00ff297b82 */ /* 0x000e620000000800 */
[----:B------:R-:W1:Y:S01]  /*4990*/  LDCU.64 UR44, c[0x0][0x890] ;  /* 0x00011200ff2c77ac */ /* 0x000e620008000a00 */
[----:B------:R-:W-:Y:S01]  /*49a0*/  UMOV UR50, URZ ;  /* 0x000000ff00327c82 */ /* 0x000fe20008000000 */
[----:B------:R-:W-:-:S05]  /*49b0*/  UMOV UR49, URZ ;  /* 0x000000ff00317c82 */ /* 0x000fca0008000000 */
[----:B------:R-:W1:Y:S08]  /*49c0*/  LDC.64 R84, c[0x0][0xb10] ;  /* 0x0002c400ff547b82 */ /* 0x000e700000000a00 */
[----:B------:R-:W1:Y:S08]  /*49d0*/  LDC.64 R38, c[0x0][0xb18] ;  /* 0x0002c600ff267b82 */ /* 0x000e700000000a00 */
[----:B------:R-:W1:Y:S08]  /*49e0*/  LDC.64 R36, c[0x0][0xb28] ;  /* 0x0002ca00ff247b82 */ /* 0x000e700000000a00 */
[----:B------:R-:W1:Y:S01]  /*49f0*/  LDC.64 R82, c[0x0][0x8b0] ;  /* 0x00022c00ff527b82 */ /* 0x000e620000000a00 */
[----:B---3--:R-:W-:-:S07]  /*4a00*/  IMAD.IADD R46, R0, 0x1, R46 ;  /* 0x00000001002e7824 */ /* 0x008fce00078e022e */
[----:B------:R-:W3:Y:S08]  /*4a10*/  LDC.64 R80, c[0x0][0x8a8] ;  /* 0x00022a00ff507b82 */ /* 0x000ef00000000a00 */
[----:B--2-4-:R-:W1:Y:S02]  /*4a20*/  LDC R90, c[0x0][0x374] ;  /* 0x0000dd00ff5a7b82 */ /* 0x014e640000000800 */
.L_x_109:
[C---:B------:R-:W-:Y:S02]  /*4a30*/  LEA R0, R103.reuse, UR48, 0x3 ;  /* 0x0000003067007c11 */ /* 0x040fe4000f8e18ff */
[----:B------:R-:W-:Y:S02]  /*4a40*/  SHF.L.U32 R2, R96, 0x1f, RZ ;  /* 0x0000001f60027819 */ /* 0x000fe400000006ff */
[----:B------:R-:W-:Y:S02]  /*4a50*/  LEA R16, R103, UR48, 0x4 ;  /* 0x0000003067107c11 */ /* 0x000fe4000f8e20ff */
[----:B------:R-:W2:Y:S02]  /*4a60*/  SYNCS.PHASECHK.TRANS64.TRYWAIT P0, [R0+URZ+0x70], R2 ;  /* 0x00007002000075a7 */ /* 0x000ea400080011ff */
[----:B--2---:R-:W-:Y:S05]  /*4a70*/  @!P0 BRA `(.L_x_79) ;  /* 0x0000003000608947 */ /* 0x004fea0003800000 */
.L_x_149:
[----:B------:R-:W4:Y:S01]  /*4a80*/  LDC.64 R10, c[0x0][0xb10] ;  /* 0x0002c400ff0a7b82 */ /* 0x000f220000000a00 */
[----:B------:R-:W3:Y:S01]  /*4a90*/  LDS.128 R16, [R16+0x100] ;  /* 0x0001000010107984 */ /* 0x000ee20000000c00 */
[----:B-1----:R-:W-:Y:S01]  /*4aa0*/  ISETP.NE.AND P1, PT, R41, 0x1, PT ;  /* 0x000000012900780c */ /* 0x002fe20003f25270 */
[----:B--2---:R-:W-:Y:S01]  /*4ab0*/  VIADD R0, R0, 0x80 ;  /* 0x0000008000007836 */ /* 0x004fe20000000000 */
[----:B------:R-:W-:Y:S04]  /*4ac0*/  ISETP.GE.AND P0, PT, R40, 0x1, PT ;  /* 0x000000012800780c */ /* 0x000fe80003f06270 */
[----:B------:R-:W1:Y:S01]  /*4ad0*/  LDC.64 R8, c[0x0][0xb18] ;  /* 0x0002c600ff087b82 */ /* 0x000e620000000a00 */
[----:B------:R-:W-:Y:S01]  /*4ae0*/  PRMT R0, RZ, 0x654, R0 ;  /* 0x00000654ff007816 */ /* 0x000fe20000000000 */
[----:B------:R-:W-:Y:S01]  /*4af0*/  @!PT LDS RZ, [RZ] ;  /* 0x00000000fffff984 */ /* 0x000fe20000000800 */
[----:B------:R-:W-:Y:S01]  /*4b00*/  @!PT LDS RZ, [RZ] ;  /* 0x00000000fffff984 */ /* 0x000fe20000000800 */
[----:B------:R-:W-:Y:S01]  /*4b10*/  @!PT LDS RZ, [RZ] ;  /* 0x00000000fffff984 */ /* 0x000fe20000000800 */
[----:B------:R-:W-:Y:S01]  /*4b20*/  @!PT LDS RZ, [RZ] ;  /* 0x00000000fffff984 */ /* 0x000fe20000000800 */
[----:B------:R2:W-:Y:S06]  /*4b30*/  MEMBAR.ALL.CTA ;  /* 0x0000000000007992 */ /* 0x0005ec0000008000 */
[----:B--2---:R-:W2:Y:S01]  /*4b40*/  FENCE.VIEW.ASYNC.S ;  /* 0x00000000000073c6 */ /* 0x004ea20000000000 */
[----:B------:R-:W1:Y:S08]  /*4b50*/  @!P1 LDC R12, c[0x0][0xb20] ;  /* 0x0002c800ff0c9b82 */ /* 0x000e700000000800 */
[----:B------:R-:W1:Y:S01]  /*4b60*/  @!P1 LDC R7, c[0x0][0xb0c] ;  /* 0x0002c300ff079b82 */ /* 0x000e620000000800 */
[----:B--2---:R2:W-:Y:S01]  /*4b70*/  SYNCS.ARRIVE.TRANS64.RED.A1T0 RZ, [R0+URZ], RZ ;  /* 0x000000ff00ff79a7 */ /* 0x0045e200081004ff */
[----:B---3--:R-:W-:Y:S04]  /*4b80*/  LOP3.LUT P4, RZ, R18, 0x1, RZ, 0xc0, !PT ;  /* 0x0000000112ff7812 */ /* 0x008fe8000788c0ff */
[----:B------:R-:W-:Y:S09]  /*4b90*/  P2R R101, PR, RZ, 0x10 ;  /* 0x00000010ff657803 */ /* 0x000ff20000000000 */
[----:B------:R-:W-:Y:S02]  /*4ba0*/  @P4 MOV R44, R16 ;  /* 0x00000010002c4202 */ /* 0x000fe40000000f00 */
[----:B------:R-:W-:Y:S01]  /*4bb0*/  @P4 LOP3.LUT R43, R17, 0xffff, RZ, 0xc0, !PT ;  /* 0x0000ffff112b4812 */ /* 0x000fe200078ec0ff */
[----:B--2-4-:R-:W-:Y:S06]  /*4bc0*/  @!P0 BRA `(.L_x_80) ;  /* 0x0000000000a48947 */ /* 0x014fec0003800000 */
[----:B------:R-:W-:Y:S01]  /*4bd0*/  IMAD.HI.U32 R0, R90, R39, RZ ;  /* 0x000000275a007227 */ /* 0x000fe200078e00ff */
[----:B------:R-:W-:Y:S02]  /*4be0*/  ISETP.NE.AND P0, PT, R38, 0x1, PT ;  /* 0x000000012600780c */ /* 0x000fe40003f05270 */
[----:B------:R-:W-:Y:S01]  /*4bf0*/  ISETP.NE.AND P2, PT, R40, 0x1, PT ;  /* 0x000000012800780c */ /* 0x000fe20003f45270 */
[----:B------:R-:W-:Y:S01]  /*4c00*/  IMAD.HI.U32 R4, R91, R84, RZ ;  /* 0x000000545b047227 */ /* 0x000fe200078e00ff */
[----:B------:R-:W-:Y:S02]  /*4c10*/  SHF.R.U32.HI R0, RZ, R89, R0 ;  /* 0x00000059ff007219 */ /* 0x000fe40000011600 */
[----:B------:R-:W-:Y:S01]  /*4c20*/  ISETP.NE.AND P3, PT, R42, 0x1, PT ;  /* 0x000000012a00780c */ /* 0x000fe20003f65270 */
[----:B------:R-:W-:Y:S01]  /*4c30*/  IMAD.HI.U32 R6, R43, R39, RZ ;  /* 0x000000272b067227 */ /* 0x000fe200078e00ff */
[-C--:B------:R-:W-:Y:S02]  /*4c40*/  SHF.R.U32.HI R4, RZ, R85.reuse, R4 ;  /* 0x00000055ff047219 */ /* 0x080fe40000011604 */
[----:B------:R-:W-:Y:S01]  /*4c50*/  SEL R0, R90, R0, !P0 ;  /* 0x000000005a007207 */ /* 0x000fe20004000000 */
[----:B------:R-:W-:Y:S01]  /*4c60*/  IMAD.HI.U32 R5, R44, R84, RZ ;  /* 0x000000542c057227 */ /* 0x000fe200078e00ff */
[----:B------:R-:W-:Y:S03]  /*4c70*/  SEL R4, R91, R4, !P3 ;  /* 0x000000045b047207 */ /* 0x000fe60005800000 */
[-C--:B------:R-:W-:Y:S01]  /*4c80*/  IMAD.HI.U32 R3, R0, R36.reuse, RZ ;  /* 0x0000002400037227 */ /* 0x080fe200078e00ff */
[----:B------:R-:W-:Y:S03]  /*4c90*/  SHF.R.U32.HI R5, RZ, R85, R5 ;  /* 0x00000055ff057219 */ /* 0x000fe60000011605 */
[----:B------:R-:W-:Y:S01]  /*4ca0*/  IMAD.HI.U32 R2, R4, R36, RZ ;  /* 0x0000002404027227 */ /* 0x000fe200078e00ff */
[----:B------:R-:W-:Y:S02]  /*4cb0*/  @P2 SHF.R.U32.HI R0, RZ, R37, R3 ;  /* 0x00000025ff002219 */ /* 0x000fe40000011603 */
[----:B------:R-:W-:Y:S02]  /*4cc0*/  SHF.R.U32.HI R3, RZ, R89, R6 ;  /* 0x00000059ff037219 */ /* 0x000fe40000011606 */
[----:B------:R-:W-:Y:S01]  /*4cd0*/  @P2 SHF.R.U32.HI R4, RZ, R37, R2 ;  /* 0x00000025ff042219 */ /* 0x000fe20000011602 */
[----:B------:R-:W-:Y:S01]  /*4ce0*/  IMAD R0, R40, R0, RZ ;  /* 0x0000000028007224 */ /* 0x000fe200078e02ff */
[----:B------:R-:W-:Y:S02]  /*4cf0*/  SEL R3, R43, R3, !P0 ;  /* 0x000000032b037207 */ /* 0x000fe40004000000 */
[----:B------:R-:W-:Y:S01]  /*4d00*/  SEL R2, R44, R5, !P3 ;  /* 0x000000052c027207 */ /* 0x000fe20005800000 */
[----:B------:R-:W-:Y:S01]  /*4d10*/  IMAD R5, R40, R4, RZ ;  /* 0x0000000428057224 */ /* 0x000fe200078e02ff */
[C---:B------:R-:W-:Y:S01]  /*4d20*/  ISETP.GE.AND P0, PT, R3.reuse, R0, PT ;  /* 0x000000000300720c */ /* 0x040fe20003f06270 */
[C---:B------:R-:W-:Y:S03]  /*4d30*/  IMAD.HI.U32 R0, R3.reuse, R36, RZ ;  /* 0x0000002403007227 */ /* 0x040fe600078e00ff */
[C---:B------:R-:W-:Y:S02]  /*4d40*/  ISETP.GE.OR P0, PT, R2.reuse, R5, P0 ;  /* 0x000000050200720c */ /* 0x040fe40000706670 */
[----:B------:R-:W-:Y:S04]  /*4d50*/  SHF.R.U32.HI R0, RZ, R37, R0 ;  /* 0x00000025ff007219 */ /* 0x000fe80000011600 */
[C---:B------:R-:W-:Y:S05]  /*4d60*/  SEL R6, R3.reuse, R0, !P2 ;  /* 0x0000000003067207 */ /* 0x040fea0005000000 */
        /* <DEDUP_REMOVED lines=14> */
[----:B------:R-:W-:Y:S07]  /*4e50*/  IMAD R43, R3, R38, R43 ;  /* 0x00000026032b7224 */ /* 0x000fee00078e022b */
.L_x_80:
[----:B-1----:R-:W-:Y:S01]  /*4e60*/  @!P1 ISETP.NE.AND P0, PT, R8, 0x1, PT ;  /* 0x000000010800980c */ /* 0x002fe20003f05270 */
[----:B------:R-:W-:Y:S01]  /*4e70*/  @!P1 IMAD.HI.U32 R0, R44, R10, RZ ;  /* 0x0000000a2c009227 */ /* 0x000fe200078e00ff */
[----:B------:R-:W-:Y:S01]  /*4e80*/  @!P1 ISETP.NE.AND P2, PT, R7, 0x1, PT ;  /* 0x000000010700980c */ /* 0x000fe20003f45270 */
[----:B------:R-:W-:Y:S01]  /*4e90*/  ULOP3.LUT UP0, URZ, UR52, 0x1b0, URZ, 0xc0, !UPT ;  /* 0x000001b034ff7892 */ /* 0x000fe2000f80c0ff */
[----:B------:R-:W-:Y:S01]  /*4ea0*/  R2UR UR42, R15 ;  /* 0x000000000f2a72ca */ /* 0x000fe200000e0000 */
[----:B------:R-:W-:Y:S01]  /*4eb0*/  @!P1 IMAD.HI.U32 R2, R43, R9, RZ ;  /* 0x000000092b029227 */ /* 0x000fe200078e00ff */
[----:B------:R-:W-:Y:S02]  /*4ec0*/  @!P1 SHF.R.U32.HI R0, RZ, R11, R0 ;  /* 0x0000000bff009219 */ /* 0x000fe40000011600 */
[----:B------:R-:W-:Y:S01]  /*4ed0*/  R2UR UR41, R14 ;  /* 0x000000000e2972ca */ /* 0x000fe200000e0000 */
[----:B------:R-:W-:Y:S01]  /*4ee0*/  VIADD R103, R103, 0x1 ;  /* 0x0000000167677836 */ /* 0x000fe20000000000 */
[----:B------:R-:W-:Y:S02]  /*4ef0*/  @!P1 SHF.R.U32.HI R2, RZ, R12, R2 ;  /* 0x0000000cff029219 */ /* 0x000fe40000011602 */
[----:B------:R-:W-:Y:S02]  /*4f00*/  @!P1 SEL R3, R44, R0, !P2 ;  /* 0x000000002c039207 */ /* 0x000fe40005000000 */
[----:B------:R-:W-:Y:S02]  /*4f10*/  @!P1 SEL R2, R43, R2, !P0 ;  /* 0x000000022b029207 */ /* 0x000fe40004000000 */
[----:B------:R-:W-:Y:S01]  /*4f20*/  @P4 SHF.R.U32.HI R95, RZ, 0x10, R17 ;  /* 0x00000010ff5f4819 */ /* 0x000fe20000011611 */
[----:B------:R-:W-:Y:S02]  /*4f30*/  USHF.L.U32 UR42, UR42, 0x7, URZ ;  /* 0x000000072a2a7899 */ /* 0x000fe400080006ff */
[----:B------:R-:W-:Y:S02]  /*4f40*/  @!P1 IMAD.IADD R0, R2, 0x1, -R3 ;  /* 0x0000000102009824 */ /* 0x000fe400078e0a03 */
[----:B------:R-:W-:Y:S01]  /*4f50*/  @!P1 IMAD.IADD R2, R3, 0x1, -R2 ;  /* 0x0000000103029824 */ /* 0x000fe200078e0a02 */
[----:B------:R-:W-:Y:S01]  /*4f60*/  USHF.L.U32 UR41, UR41, 0x6, URZ ;  /* 0x0000000629297899 */ /* 0x000fe200080006ff */
[----:B------:R-:W-:Y:S02]  /*4f70*/  @!P1 IMAD R44, R0, R7, R44 ;  /* 0x00000007002c9224 */ /* 0x000fe400078e022c */
[----:B------:R-:W-:Y:S01]  /*4f80*/  @!P1 IMAD R43, R2, R8, R43 ;  /* 0x00000008022b9224 */ /* 0x000fe200078e022b */
[----:B------:R-:W-:Y:S08]  /*4f90*/  BRA.U !UP0, `(.L_x_81) ;  /* 0x00000001087c7547 */ /* 0x000ff0000b800000 */
[----:B------:R-:W1:Y:S01]  /*4fa0*/  LDCU.64 UR8, c[0x4][0x80] ;  /* 0x01001000ff0877ac */ /* 0x000e620008000a00 */
[----:B------:R-:W-:Y:S01]  /*4fb0*/  MOV R2, 0x0 ;  /* 0x0000000000027802 */ /* 0x000fe20000000f00 */
[----:B------:R-:W-:Y:S02]  /*4fc0*/  HFMA2 R12, -RZ, RZ, 0, 5.9604644775390625e-08 ;  /* 0x00000001ff0c7431 */ /* 0x000fe400000001ff */
[----:B------:R-:W-:Y:S01]  /*4fd0*/  IMAD.MOV.U32 R8, RZ, RZ, 0x70 ;  /* 0x00000070ff087424 */ /* 0x000fe200078e00ff */
[----:B------:R2:W3:Y:S01]  /*4fe0*/  LDC.64 R14, c[0x4][R2] ;  /* 0x01000000020e7b82 */ /* 0x0004e20000000a00 */
[----:B------:R-:W4:Y:S01]  /*4ff0*/  LDCU.64 UR6, c[0x4][0x88] ;  /* 0x01001100ff0677ac */ /* 0x000f220008000a00 */
[----:B------:R-:W-:Y:S01]  /*5000*/  IMAD.MOV.U32 R13, RZ, RZ, RZ ;  /* 0x000000ffff0d7224 */ /* 0x000fe200078e00ff */
[----:B------:R-:W2:Y:S01]  /*5010*/  LDCU.64 UR4, c[0x4][0x8] ;  /* 0x01000100ff0477ac */ /* 0x000ea20008000a00 */
[----:B-1----:R-:W-:Y:S01]  /*5020*/  MOV R5, UR9 ;  /* 0x0000000900057c02 */ /* 0x002fe20008000f00 */
[----:B------:R-:W-:Y:S01]  /*5030*/  IMAD.U32 R4, RZ, RZ, UR8 ;  /* 0x00000008ff047e24 */ /* 0x000fe2000f8e00ff */
[----:B----4-:R-:W-:Y:S01]  /*5040*/  MOV R7, UR7 ;  /* 0x0000000700077c02 */ /* 0x010fe20008000f00 */
[----:B------:R-:W-:Y:S01]  /*5050*/  IMAD.U32 R6, RZ, RZ, UR6 ;  /* 0x00000006ff067e24 */ /* 0x000fe2000f8e00ff */
[----:B--2---:R-:W-:Y:S01]  /*5060*/  MOV R11, UR5 ;  /* 0x00000005000b7c02 */ /* 0x004fe20008000f00 */
[----:B------:R-:W-:Y:S02]  /*5070*/  IMAD.U32 R10, RZ, RZ, UR4 ;  /* 0x00000004ff0a7e24 */ /* 0x000fe4000f8e00ff */
[----:B------:R-:W-:Y:S07]  /*5080*/  LEPC R20, `(.L_x_82) ;  /* 0x000000001014794e */ /* 0x000fee0000000000 */
[----:B---3-5:R-:W-:Y:S05]  /*5090*/  CALL.ABS.NOINC R14 ;  /* 0x000000000e007343 */ /* 0x028fea0003c00000 */
.L_x_82:
[----:B------:R-:W1:Y:S01]  /*50a0*/  LDCU.64 UR8, c[0x4][0x80] ;  /* 0x01001000ff0877ac */ /* 0x000e620008000a00 */
[----:B------:R-:W2:Y:S01]  /*50b0*/  LDC.64 R2, c[0x4][R2] ;  /* 0x0100000002027b82 */ /* 0x000ea20000000a00 */
[----:B------:R-:W-:Y:S02]  /*50c0*/  HFMA2 R12, -RZ, RZ, 0, 5.9604644775390625e-08 ;  /* 0x00000001ff0c7431 */ /* 0x000fe400000001ff */
[----:B------:R-:W-:Y:S02]  /*50d0*/  IMAD.MOV.U32 R8, RZ, RZ, 0x70 ;  /* 0x00000070ff087424 */ /* 0x000fe400078e00ff */
[----:B------:R-:W-:Y:S01]  /*50e0*/  IMAD.MOV.U32 R13, RZ, RZ, RZ ;  /* 0x000000ffff0d7224 */ /* 0x000fe200078e00ff */
[----:B------:R-:W3:Y:S01]  /*50f0*/  LDCU.64 UR6, c[0x4][0x88] ;  /* 0x01001100ff0677ac */ /* 0x000ee20008000a00 */
[----:B------:R-:W4:Y:S01]  /*5100*/  LDCU.64 UR4, c[0x4][0x8] ;  /* 0x01000100ff0477ac */ /* 0x000f220008000a00 */
[----:B-1----:R-:W-:Y:S02]  /*5110*/  MOV R4, UR8 ;  /* 0x0000000800047c02 */ /* 0x002fe40008000f00 */
[----:B------:R-:W-:Y:S02]  /*5120*/  MOV R5, UR9 ;  /* 0x0000000900057c02 */ /* 0x000fe40008000f00 */
[----:B---3--:R-:W-:Y:S01]  /*5130*/  MOV R7, UR7 ;  /* 0x0000000700077c02 */ /* 0x008fe20008000f00 */
[----:B------:R-:W-:Y:S01]  /*5140*/  IMAD.U32 R6, RZ, RZ, UR6 ;  /* 0x00000006ff067e24 */ /* 0x000fe2000f8e00ff */
[----:B----4-:R-:W-:Y:S01]  /*5150*/  MOV R11, UR5 ;  /* 0x00000005000b7c02 */ /* 0x010fe20008000f00 */
[----:B------:R-:W-:Y:S02]  /*5160*/  IMAD.U32 R10, RZ, RZ, UR4 ;  /* 0x00000004ff0a7e24 */ /* 0x000fe4000f8e00ff */
[----:B------:R-:W-:Y:S07]  /*5170*/  LEPC R20, `(.L_x_81) ;  /* 0x000000001014794e */ /* 0x000fee0000000000 */
[----:B--2---:R-:W-:Y:S05]  /*5180*/  CALL.ABS.NOINC R2 ;  /* 0x0000000002007343 */ /* 0x004fea0003c00000 */
.L_x_81:
[----:B------:R-:W-:Y:S01]  /*5190*/  ISETP.NE.U32.AND P4, PT, R82, RZ, PT ;  /* 0x000000ff5200720c */ /* 0x000fe20003f85070 */
[----:B------:R-:W-:Y:S01]  /*51a0*/  UISETP.NE.AND UP2, UPT, UR53, URZ, UPT ;  /* 0x000000ff3500728c */ /* 0x000fe2000bf45270 */
[----:B------:R-:W-:Y:S01]  /*51b0*/  ISETP.NE.U32.AND P2, PT, RZ, UR38, PT ;  /* 0x00000026ff007c0c */ /* 0x000fe2000bf45070 */
[----:B------:R-:W-:Y:S01]  /*51c0*/  UISETP.NE.U32.AND UP1, UPT, UR44, URZ, UPT ;  /* 0x000000ff2c00728c */ /* 0x000fe2000bf25070 */
[----:B------:R-:W-:Y:S01]  /*51d0*/  ISETP.NE.AND.EX P4, PT, R83, RZ, PT, P4 ;  /* 0x000000ff5300720c */ /* 0x000fe20003f85340 */
[----:B------:R-:W-:Y:S01]  /*51e0*/  UPLOP3.LUT UP0, UPT, UPT, UPT, UPT, 0x40, 0x4 ;  /* 0x000000000004789c */ /* 0x000fe20003f0e870 */
[----:B------:R-:W-:Y:S01]  /*51f0*/  ISETP.NE.AND.EX P2, PT, RZ, UR39, PT, P2 ;  /* 0x00000027ff007c0c */ /* 0x000fe2000bf45320 */
[----:B------:R-:W-:Y:S01]  /*5200*/  UISETP.NE.AND.EX UP1, UPT, UR45, URZ, UPT, UP1 ;  /* 0x000000ff2d00728c */ /* 0x000fe2000bf25310 */
[----:B------:R-:W-:Y:S04]  /*5210*/  PLOP3.LUT P1, PT, PT, PT, UP2, 0x80, 0x8 ;  /* 0x000000000008781c */ /* 0x000fe80003f2f028 */
[----:B------:R-:W-:Y:S06]  /*5220*/  @UP2 UPLOP3.LUT UP0, UPT, UPT, UPT, UP1, 0x80, 0x8 ;  /* 0x000000000008289c */ /* 0x000fec0003f0f010 */
[----:B------:R-:W-:Y:S01]  /*5230*/  PLOP3.LUT P0, PT, PT, PT, UP0, 0x80, 0x8 ;  /* 0x000000000008781c */ /* 0x000fe20003f0f008 */
[----:B------:R-:W-:Y:S01]  /*5240*/  @!UPT UIADD3 URZ, UPT, UPT, URZ, URZ, URZ ;  /* 0x000000fffffff290 */ /* 0x000fe2000fffe0ff */
[----:B------:R-:W-:Y:S11]  /*5250*/  BRA.U !UP1, `(.L_x_83) ;  /* 0x0000000109387547 */ /* 0x000ff6000b800000 */
[----:B------:R-:W-:Y:S01]  /*5260*/  UISETP.NE.U32.AND UP0, UPT, UR38, URZ, UPT ;  /* 0x000000ff2600728c */ /* 0x000fe2000bf05070 */
[----:B------:R-:W-:Y:S02]  /*5270*/  HFMA2 R0, -RZ, RZ, 0, 5.9604644775390625e-08 ;  /* 0x00000001ff007431 */ /* 0x000fe400000001ff */
[----:B------:R-:W-:Y:S01]  /*5280*/  IMAD.MOV.U32 R88, RZ, RZ, 0x1 ;  /* 0x00000001ff587424 */ /* 0x000fe200078e00ff */
[----:B------:R-:W-:Y:S06]  /*5290*/  UISETP.NE.AND.EX UP0, UPT, UR39, URZ, UPT, UP0 ;  /* 0x000000ff2700728c */ /* 0x000fec000bf05300 */
[----:B------:R-:W-:Y:S05]  /*52a0*/  PLOP3.LUT P3, PT, PT, PT, UP0, 0x80, 0x8 ;  /* 0x000000000008781c */ /* 0x000fea0003f6f008 */
[----:B------:R-:W1:Y:S01]  /*52b0*/  @UP0 LDCU.64 UR6, c[0x0][0x888] ;  /* 0x00011100ff0607ac */ /* 0x000e620008000a00 */
[----:B------:R-:W-:Y:S07]  /*52c0*/  @UP0 UIMAD UR4, UR36, UR44, URZ ;  /* 0x0000002c240402a4 */ /* 0x000fee000f8e02ff */
[----:B------:R-:W-:Y:S01]  /*52d0*/  @!P3 PRMT R88, R0, 0x7610, R88 ;  /* 0x000076100058b816 */ /* 0x000fe20000000058 */
[----:B-1----:R-:W-:Y:S03]  /*52e0*/  @UP0 UIMAD.WIDE UR6, UR4, 0x4, UR6 ;  /* 0x00000004040608a5 */ /* 0x002fe6000f8e0206 */
[----:B------:R-:W1:Y:S03]  /*52f0*/  @!UP0 LDCU UR4, c[0x0][0x880] ;  /* 0x00011000ff0487ac */ /* 0x000e660008000800 */
[----:B------:R-:W-:Y:S01]  /*5300*/  IMAD.U32 R2, RZ, RZ, UR6 ;  /* 0x00000006ff027e24 */ /* 0x000fe2000f8e00ff */
[----:B------:R-:W-:Y:S05]  /*5310*/  MOV R3, UR7 ;  /* 0x0000000700037c02 */ /* 0x000fea0008000f00 */
[----:B-----5:R2:W5:Y:S02]  /*5320*/  @P3 LDG.E R49, desc[UR46][R2.64] ;  /* 0x0000002e02313981 */ /* 0x020564000c1e1900 */
[----:B-12---:R-:W-:Y:S02]  /*5330*/  @!P3 IMAD.U32 R49, RZ, RZ, UR4 ;  /* 0x00000004ff31be24 */ /* 0x006fe4000f8e00ff */
.L_x_83:
[----:B------:R-:W-:Y:S05]  /*5340*/  @!P4 BRA `(.L_x_84) ;  /* 0x000000000020c947 */ /* 0x000fea0003800000 */
[----:B------:R-:W-:Y:S04]  /*5350*/  ISETP.NE.U32.AND P3, PT, R80, RZ, PT ;  /* 0x000000ff5000720c */ /* 0x000fe80003f65070 */
[----:B------:R-:W-:Y:S11]  /*5360*/  ISETP.NE.AND.EX P3, PT, R81, RZ, PT, P3 ;  /* 0x000000ff5100720c */ /* 0x000ff60003f65330 */
[----:B------:R-:W-:Y:S02]  /*5370*/  @!UPT UIADD3 URZ, UPT, UPT, URZ, URZ, URZ ;  /* 0x000000fffffff290 */ /* 0x000fe4000fffe0ff */
[----:B------:R-:W1:Y:S01]  /*5380*/  @P3 LDC.64 R2, c[0x0][0x8a8] ;  /* 0x00022a00ff023b82 */ /* 0x000e620000000a00 */
[----:B------:R-:W-:Y:S04]  /*5390*/  @P3 IMAD R0, R82, UR36, RZ ;  /* 0x0000002452003c24 */ /* 0x000fe8000f8e02ff */
[----:B-1----:R-:W-:Y:S05]  /*53a0*/  @P3 IMAD.WIDE R2, R0, 0x4, R2 ;  /* 0x0000000400023825 */ /* 0x002fea00078e0202 */
[----:B-----5:R1:W5:Y:S02]  /*53b0*/  @P3 LDG.E R47, desc[UR46][R2.64] ;  /* 0x0000002e022f3981 */ /* 0x020364000c1e1900 */
[----:B-1----:R-:W2:Y:S02]  /*53c0*/  @!P3 LDC R47, c[0x0][0x8a0] ;  /* 0x00022800ff2fbb82 */ /* 0x002ea40000000800 */
.L_x_84:
[----:B-----5:R-:W-:Y:S01]  /*53d0*/  FSETP.NEU.AND P3, PT, R49, RZ, PT ;  /* 0x000000ff3100720b */ /* 0x020fe20003f6d000 */
[----:B------:R-:W-:Y:S01]  /*53e0*/  ULOP3.LUT UR4, UR51, 0x1, URZ, 0x3c, !UPT ;  /* 0x0000000133047892 */ /* 0x000fe2000f8e3cff */
[----:B------:R-:W-:Y:S01]  /*53f0*/  SEL R4, RZ, 0xffffffff, P2 ;  /* 0xffffffffff047807 */ /* 0x000fe20001000000 */
[----:B------:R-:W-:Y:S01]  /*5400*/  IMAD.U32 R72, RZ, RZ, UR56 ;  /* 0x00000038ff487e24 */ /* 0x000fe2000f8e00ff */
[----:B------:R-:W-:Y:S01]  /*5410*/  @P1 LOP3.LUT P2, RZ, R88, 0xff, RZ, 0xc0, !PT ;  /* 0x000000ff58ff1812 */ /* 0x000fe2000784c0ff */
[----:B------:R-:W-:Y:S01]  /*5420*/  IMAD.SHL.U32 R106, R94, 0x10, RZ ;  /* 0x000000105e6a7824 */ /* 0x000fe200078e00ff */
[----:B------:R-:W-:Y:S01]  /*5430*/  @P1 SEL R0, RZ, 0xffffffff, P3 ;  /* 0xffffffffff001807 */ /* 0x000fe20001800000 */
[----:B------:R-:W-:Y:S01]  /*5440*/  IMAD.U32 R107, RZ, RZ, UR4 ;  /* 0x00000004ff6b7e24 */ /* 0x000fe2000f8e00ff */
[----:B------:R-:W-:Y:S01]  /*5450*/  LEA R73, R45, UR48, 0x3 ;  /* 0x000000302d497c11 */ /* 0x000fe2000f8e18ff */
[----:B------:R-:W-:Y:S01]  /*5460*/  IMAD.SHL.U32 R72, R72, 0x2000, RZ ;  /* 0x0000200048487824 */ /* 0x000fe200078e00ff */
[----:B------:R-:W-:Y:S01]  /*5470*/  @P0 SEL R0, R4, R0, !P2 ;  /* 0x0000000004000207 */ /* 0x000fe20005000000 */
[----:B------:R-:W-:Y:S01]  /*5480*/  IMAD.SHL.U32 R105, R93, 0x10, RZ ;  /* 0x000000105d697824 */ /* 0x000fe200078e00ff */
[----:B------:R-:W-:Y:S01]  /*5490*/  PLOP3.LUT P2, PT, PT, PT, UP1, 0x80, 0x8 ;  /* 0x000000000008781c */ /* 0x000fe20003f4f018 */
[----:B------:R-:W-:Y:S01]  /*54a0*/  IMAD.IADD R67, R99, 0x1, R72 ;  /* 0x0000000163437824 */ /* 0x000fe200078e0248 */
[----:B------:R-:W-:Y:S01]  /*54b0*/  @P1 LOP3.LUT R0, R0, 0x1, RZ, 0xc0, !PT ;  /* 0x0000000100001812 */ /* 0x000fe200078ec0ff */
[----:B------:R-:W-:Y:S01]  /*54c0*/  BSSY B1, `(.L_x_85) ;  /* 0x0000039000017945 */ /* 0x000fe20003800000 */
[----:B------:R-:W-:Y:S01]  /*54d0*/  LOP3.LUT P4, R102, R88, 0xff, RZ, 0xc0, !PT ;  /* 0x000000ff58667812 */ /* 0x000fe2000788c0ff */
[----:B------:R-:W-:Y:S01]  /*54e0*/  IMAD.IADD R66, R67, 0x1, R106 ;  /* 0x0000000143427824 */ /* 0x000fe200078e026a */
[----:B------:R-:W-:Y:S01]  /*54f0*/  ISETP.NE.U32.OR P5, PT, R0, 0x1, !P1 ;  /* 0x000000010000780c */ /* 0x000fe20004fa5470 */
[----:B------:R-:W-:Y:S01]  /*5500*/  IMAD.U32 R0, RZ, RZ, UR56 ;  /* 0x00000038ff007e24 */ /* 0x000fe2000f8e00ff */
[----:B------:R-:W-:Y:S01]  /*5510*/  SEL R3, RZ, 0xffffffff, P3 ;  /* 0xffffffffff037807 */ /* 0x000fe20001800000 */
[----:B------:R-:W-:Y:S01]  /*5520*/  IMAD.MOV.U32 R75, RZ, RZ, 0x1 ;  /* 0x00000001ff4b7424 */ /* 0x000fe200078e00ff */
[----:B------:R-:W-:Y:S01]  /*5530*/  P2R R104, PR, RZ, 0x20 ;  /* 0x00000020ff687803 */ /* 0x000fe20000000000 */
[----:B------:R-:W-:Y:S01]  /*5540*/  IMAD R48, R45, 0x40, R46 ;  /* 0x000000402d307824 */ /* 0x000fe200078e022e */
[----:B------:R-:W-:Y:S01]  /*5550*/  LEA R0, R0, UR48, 0x3 ;  /* 0x0000003000007c11 */ /* 0x000fe2000f8e18ff */
[----:B------:R-:W-:Y:S01]  /*5560*/  IMAD.U32 R74, RZ, RZ, UR56 ;  /* 0x00000038ff4a7e24 */ /* 0x000fe2000f8e00ff */
[----:B------:R-:W-:Y:S02]  /*5570*/  @P2 SEL R3, R4, R3, !P4 ;  /* 0x0000000304032207 */ /* 0x000fe40006000000 */
[----:B------:R-:W-:Y:S02]  /*5580*/  CS2R R78, SRZ ;  /* 0x00000000004e7805 */ /* 0x000fe4000001ff00 */
[----:B------:R-:W-:Y:S02]  /*5590*/  CS2R R76, SRZ ;  /* 0x00000000004c7805 */ /* 0x000fe4000001ff00 */
[----:B------:R-:W-:Y:S02]  /*55a0*/  CS2R R70, SRZ ;  /* 0x0000000000467805 */ /* 0x000fe4000001ff00 */
[----:B------:R-:W-:Y:S02]  /*55b0*/  LOP3.LUT R3, R3, 0x1, RZ, 0xc0, !PT ;  /* 0x0000000103037812 */ /* 0x000fe400078ec0ff */
[----:B------:R-:W-:Y:S02]  /*55c0*/  CS2R R68, SRZ ;  /* 0x0000000000447805 */ /* 0x000fe4000001ff00 */
[----:B------:R-:W-:Y:S02]  /*55d0*/  @P5 SHF.L.U32 R2, R107, 0x1f, RZ ;  /* 0x0000001f6b025819 */ /* 0x000fe400000006ff */
[----:B------:R-:W-:Y:S02]  /*55e0*/  CS2R R62, SRZ ;  /* 0x00000000003e7805 */ /* 0x000fe4000001ff00 */
[----:B------:R-:W-:Y:S02]  /*55f0*/  ISETP.NE.U32.AND P2, PT, R3, 0x1, PT ;  /* 0x000000010300780c */ /* 0x000fe40003f45070 */
[----:B------:R-:W-:Y:S01]  /*5600*/  CS2R R60, SRZ ;  /* 0x00000000003c7805 */ /* 0x000fe2000001ff00 */
[----:B------:R1:W3:Y:S01]  /*5610*/  @P5 SYNCS.PHASECHK.TRANS64.TRYWAIT P1, [R0+URZ+0x30], R2 ;  /* 0x00003002000055a7 */ /* 0x0002e200080211ff */
[----:B------:R-:W-:Y:S02]  /*5620*/  CS2R R58, SRZ ;  /* 0x00000000003a7805 */ /* 0x000fe4000001ff00 */
[----:B------:R-:W-:Y:S02]  /*5630*/  P2R R108, PR, RZ, 0x4 ;  /* 0x00000004ff6c7803 */ /* 0x000fe40000000000 */
[----:B------:R-:W-:Y:S01]  /*5640*/  CS2R R56, SRZ ;  /* 0x0000000000387805 */ /* 0x000fe2000001ff00 */
[----:B------:R-:W-:Y:S02]  /*5650*/  IMAD.IADD R65, R67, 0x1, R105 ;  /* 0x0000000143417824 */ /* 0x000fe400078e0269 */
[----:B------:R-:W-:Y:S01]  /*5660*/  IMAD.IADD R64, R98, 0x1, R66 ;  /* 0x0000000162407824 */ /* 0x000fe200078e0242 */
[----:B-1----:R-:W-:Y:S04]  /*5670*/  SHF.L.U32 R2, R97, 0x1f, RZ ;  /* 0x0000001f61027819 */ /* 0x002fe800000006ff */
[----:B------:R1:W4:Y:S01]  /*5680*/  SYNCS.PHASECHK.TRANS64.TRYWAIT P0, [R73+URZ+0x90], R2 ;  /* 0x00009002490075a7 */ /* 0x00032200080011ff */
[----:B---3--:R-:W-:Y:S01]  /*5690*/  @P5 SEL R75, RZ, 0x1, !P1 ;  /* 0x00000001ff4b5807 */ /* 0x008fe20004800000 */
[----:B-1----:R-:W-:Y:S06]  /*56a0*/  @!P5 BRA `(.L_x_86) ;  /* 0x000000000068d947 */ /* 0x002fec0003800000 */
[----:B------:R-:W-:Y:S01]  /*56b0*/  ISETP.NE.AND P1, PT, R75, RZ, PT ;  /* 0x000000ff4b00720c */ /* 0x000fe20003f25270 */
[----:B------:R-:W-:Y:S01]  /*56c0*/  BSSY B0, `(.L_x_87) ;  /* 0x000000d000007945 */ /* 0x000fe20003800000 */
[----:B------:R-:W-:Y:S02]  /*56d0*/  CS2R R58, SRZ ;  /* 0x00000000003a7805 */ /* 0x000fe4000001ff00 */
[----:B------:R-:W-:Y:S02]  /*56e0*/  CS2R R56, SRZ ;  /* 0x0000000000387805 */ /* 0x000fe4000001ff00 */
[----:B------:R-:W-:Y:S02]  /*56f0*/  CS2R R62, SRZ ;  /* 0x00000000003e7805 */ /* 0x000fe4000001ff00 */
[----:B------:R-:W-:Y:S02]  /*5700*/  CS2R R60, SRZ ;  /* 0x00000000003c7805 */ /* 0x000fe4000001ff00 */
[----:B------:R-:W-:Y:S02]  /*5710*/  CS2R R70, SRZ ;  /* 0x0000000000467805 */ /* 0x000fe4000001ff00 */
[----:B------:R-:W-:Y:S02]  /*5720*/  CS2R R68, SRZ ;  /* 0x0000000000447805 */ /* 0x000fe4000001ff00 */
[----:B------:R-:W-:Y:S02]  /*5730*/  CS2R R78, SRZ ;  /* 0x00000000004e7805 */ /* 0x000fe4000001ff00 */
[----:B------:R-:W-:Y:S01]  /*5740*/  CS2R R76, SRZ ;  /* 0x00000000004c7805 */ /* 0x000fe2000001ff00 */
[----:B------:R-:W-:Y:S06]  /*5750*/  @P1 BRA `(.L_x_88) ;  /* 0x00000000000c1947 */ /* 0x000fec0003800000 */
[----:B------:R-:W-:Y:S04]  /*5760*/  SHF.L.U32 R3, R107, 0x1f, RZ ;  /* 0x0000001f6b037819 */ /* 0x000fe800000006ff */
[----:B------:R-:W1:Y:S02]  /*5770*/  SYNCS.PHASECHK.TRANS64.TRYWAIT P1, [R0+URZ+0x30], R3 ;  /* 0x00003003000075a7 */ /* 0x000e6400080211ff */
[----:B-1----:R-:W-:Y:S05]  /*5780*/  @!P1 BRA `(.L_x_89) ;  /* 0x0000002400309947 */ /* 0x002fea0003800000 */
.L_x_88:
[----:B------:R-:W-:Y:S05]  /*5790*/  BSYNC B0 ;  /* 0x0000000000007941 */ /* 0x000fea0003800000 */
.L_x_87:
[----:B------:R-:W-:Y:S01]  /*57a0*/  ISETP.NE.AND P1, PT, R108, RZ, PT ;  /* 0x000000ff6c00720c */ /* 0x000fe20003f25270 */
[----:B------:R-:W-:Y:S04]  /*57b0*/  UIADD3 UR5, UPT, UPT, UR56, 0x1, URZ ;  /* 0x0000000138057890 */ /* 0x000fe8000fffe0ff */
[----:B------:R-:W-:Y:S04]  /*57c0*/  UISETP.NE.AND UP0, UPT, UR5, 0x3, UPT ;  /* 0x000000030500788c */ /* 0x000fe8000bf05270 */
[----:B------:R-:W-:Y:S02]  /*57d0*/  USEL UR4, URZ, 0x1, UP0 ;  /* 0x00000001ff047887 */ /* 0x000fe40008000000 */
[----:B------:R-:W-:Y:S02]  /*57e0*/  USEL UR5, UR5, URZ, UP0 ;  /* 0x000000ff05057287 */ /* 0x000fe40008000000 */
[----:B------:R3:W1:Y:S02]  /*57f0*/  @P1 LDS.128 R56, [R67] ;  /* 0x0000000043381984 */ /* 0x0006640000000c00 */
[----:B------:R-:W-:Y:S02]  /*5800*/  LOP3.LUT R107, R107, UR4, RZ, 0x3c, !PT ;  /* 0x000000046b6b7c12 */ /* 0x000fe4000f8e3cff */
[----:B------:R3:W1:Y:S01]  /*5810*/  @P1 LDS.128 R60, [R66+0x10] ;  /* 0x00001000423c1984 */ /* 0x0006620000000c00 */
[----:B------:R-:W-:Y:S03]  /*5820*/  IMAD.U32 R74, RZ, RZ, UR5 ;  /* 0x00000005ff4a7e24 */ /* 0x000fe6000f8e00ff */
[----:B------:R3:W1:Y:S04]  /*5830*/  @P1 LDS.128 R68, [R65+0x20] ;  /* 0x0000200041441984 */ /* 0x0006680000000c00 */
[----:B------:R3:W1:Y:S02]  /*5840*/  @P1 LDS.128 R76, [R64+0x10] ;  /* 0x00001000404c1984 */ /* 0x0006640000000c00 */
.L_x_86:
[----:B------:R-:W-:Y:S05]  /*5850*/  BSYNC B1 ;  /* 0x0000000000017941 */ /* 0x000fea0003800000 */
.L_x_85:
[----:B-1----:R-:W-:Y:S04]  /*5860*/  SHF.R.U32.HI R0, RZ, 0x15, R48 ;  /* 0x00000015ff007819 */ /* 0x002fe80000011630 */
[----:B------:R-:W-:Y:S01]  /*5870*/  LOP3.LUT P1, RZ, R0, 0x3, R92, 0x48, !PT ;  /* 0x0000000300ff7812 */ /* 0x000fe2000782485c */
[----:B------:R-:W-:Y:S01]  /*5880*/  @!UPT UIADD3 URZ, UPT, UPT, URZ, URZ, URZ ;  /* 0x000000fffffff290 */ /* 0x000fe2000fffe0ff */
[----:B----4-:R-:W-:Y:S11]  /*5890*/  @P0 BRA `(.L_x_90) ;  /* 0x0000000000080947 */ /* 0x010ff60003800000 */
[----:B------:R-:W1:Y:S02]  /*58a0*/  SYNCS.PHASECHK.TRANS64.TRYWAIT P0, [R73+URZ+0x90], R2 ;  /* 0x00009002490075a7 */ /* 0x000e6400080011ff */
[----:B-1----:R-:W-:Y:S05]  /*58b0*/  @!P0 BRA `(.L_x_91) ;  /* 0x0000002000f88947 */ /* 0x002fea0003800000 */
.L_x_90:
[----:B------:R-:W-:Y:S05]  /*58c0*/  @!P1 BRA `(.L_x_92) ;  /* 0x0000000000409947 */ /* 0x000fea0003800000 */
[----:B------:R-:W4:Y:S01]  /*58d0*/  LDCU.64 UR8, c[0x4][0x70] ;  /* 0x01000e00ff0877ac */ /* 0x000f220008000a00 */
[----:B------:R-:W-:Y:S01]  /*58e0*/  MOV R3, 0x0 ;  /* 0x0000000000037802 */ /* 0x000fe20000000f00 */
[----:B------:R-:W-:Y:S02]  /*58f0*/  HFMA2 R12, -RZ, RZ, 0, 5.9604644775390625e-08 ;  /* 0x00000001ff0c7431 */ /* 0x000fe400000001ff */
[----:B------:R-:W-:Y:S02]  /*5900*/  IMAD.MOV.U32 R8, RZ, RZ, 0x192 ;  /* 0x00000192ff087424 */ /* 0x000fe400078e00ff */
[----:B------:R-:W-:Y:S01]  /*5910*/  IMAD.MOV.U32 R13, RZ, RZ, RZ ;  /* 0x000000ffff0d7224 */ /* 0x000fe200078e00ff */
[----:B------:R-:W5:Y:S01]  /*5920*/  LDCU.64 UR6, c[0x4][0x78] ;  /* 0x01000f00ff0677ac */ /* 0x000f620008000a00 */
[----:B-1----:R-:W1:Y:S01]  /*5930*/  LDC.64 R2, c[0x4][R3] ;  /* 0x0100000003027b82 */ /* 0x002e620000000a00 */
[----:B------:R-:W2:Y:S01]  /*5940*/  LDCU.64 UR4, c[0x4][0x10] ;  /* 0x01000200ff0477ac */ /* 0x000ea20008000a00 */
[----:B----4-:R-:W-:Y:S01]  /*5950*/  MOV R5, UR9 ;  /* 0x0000000900057c02 */ /* 0x010fe20008000f00 */
[----:B------:R-:W-:Y:S01]  /*5960*/  IMAD.U32 R4, RZ, RZ, UR8 ;  /* 0x00000008ff047e24 */ /* 0x000fe2000f8e00ff */
[----:B-----5:R-:W-:Y:S01]  /*5970*/  MOV R7, UR7 ;  /* 0x0000000700077c02 */ /* 0x020fe20008000f00 */
[----:B------:R-:W-:Y:S01]  /*5980*/  IMAD.U32 R6, RZ, RZ, UR6 ;  /* 0x00000006ff067e24 */ /* 0x000fe2000f8e00ff */
[----:B--2---:R-:W-:Y:S01]  /*5990*/  MOV R11, UR5 ;  /* 0x00000005000b7c02 */ /* 0x004fe20008000f00 */
[----:B------:R-:W-:Y:S02]  /*59a0*/  IMAD.U32 R10, RZ, RZ, UR4 ;  /* 0x00000004ff0a7e24 */ /* 0x000fe4000f8e00ff */
[----:B------:R-:W-:Y:S07]  /*59b0*/  LEPC R20, `(.L_x_92) ;  /* 0x000000001014794e */ /* 0x000fee0000000000 */
[----:B-1-3--:R-:W-:Y:S05]  /*59c0*/  CALL.ABS.NOINC R2 ;  /* 0x0000000002007343 */ /* 0x00afea0003c00000 */
.L_x_92:
[----:B------:R-:W-:Y:S01]  /*59d0*/  SHF.L.U32 R50, R56, 0x10, RZ ;  /* 0x0000001038327819 */ /* 0x000fe200000006ff */
[----:B------:R-:W-:Y:S05]  /*59e0*/  WARPSYNC.ALL ;  /* 0x0000000000007948 */ /* 0x000fea0003800000 */
[----:B------:R-:W-:Y:S01]  /*59f0*/  R2UR UR4, R48 ;  /* 0x00000000300472ca */ /* 0x000fe200000e0000 */
[----:B------:R-:W-:Y:S01]  /*5a00*/  BSSY.RECONVERGENT B0, `(.L_x_93) ;  /* 0x0000085000007945 */ /* 0x000fe20003800200 */
[----:B------:R-:W-:Y:S02]  /*5a10*/  LOP3.LUT R51, R56, 0xffff0000, RZ, 0xc0, !PT ;  /* 0xffff000038337812 */ /* 0x000fe400078ec0ff */
[----:B------:R-:W-:Y:S02]  /*5a20*/  SHF.L.U32 R52, R57, 0x10, RZ ;  /* 0x0000001039347819 */ /* 0x000fe400000006ff */
[----:B------:R-:W-:Y:S07]  /*5a30*/  ISETP.NE.AND P0, PT, R100, RZ, PT ;  /* 0x000000ff6400720c */ /* 0x000fee0003f05270 */
[----:B------:R-:W2:Y:S02]  /*5a40*/  LDTM.x32 R4, tmem[UR4] ;  /* 0x00000004000479ee */ /* 0x000ea400082c0000 */
[C---:B--2---:R-:W-:Y:S01]  /*5a50*/  FMUL R0, R47.reuse, R4 ;  /* 0x000000042f007220 */ /* 0x044fe20000400000 */
[C---:B-1----:R-:W-:Y:S01]  /*5a60*/  FMUL R2, R47.reuse, R5 ;  /* 0x000000052f027220 */ /* 0x042fe20000400000 */
[C---:B------:R-:W-:Y:S01]  /*5a70*/  FMUL R4, R47.reuse, R8 ;  /* 0x000000082f047220 */ /* 0x040fe20000400000 */
[C---:B------:R-:W-:Y:S01]  /*5a80*/  FMUL R3, R47.reuse, R6 ;  /* 0x000000062f037220 */ /* 0x040fe20000400000 */
[C---:B------:R-:W-:Y:S01]  /*5a90*/  FMUL R5, R47.reuse, R9 ;  /* 0x000000092f057220 */ /* 0x040fe20000400000 */
[C---:B------:R-:W-:Y:S01]  /*5aa0*/  FMUL R8, R47.reuse, R12 ;  /* 0x0000000c2f087220 */ /* 0x040fe20000400000 */
[C---:B------:R-:W-:Y:S01]  /*5ab0*/  FMUL R6, R47.reuse, R10 ;  /* 0x0000000a2f067220 */ /* 0x040fe20000400000 */
[C---:B------:R-:W-:Y:S01]  /*5ac0*/  FMUL R9, R47.reuse, R13 ;  /* 0x0000000d2f097220 */ /* 0x040fe20000400000 */
[----:B------:R-:W-:Y:S01]  /*5ad0*/  FMUL R12, R47, R16 ;  /* 0x000000102f0c7220 */ /* 0x000fe20000400000 */
[----:B------:R-:W-:Y:S01]  /*5ae0*/  FFMA R0, R49, R50, R0 ;  /* 0x0000003231007223 */ /* 0x000fe20000000000 */
[C---:B------:R-:W-:Y:S01]  /*5af0*/  FMUL R10, R47.reuse, R14 ;  /* 0x0000000e2f0a7220 */ /* 0x040fe20000400000 */
[C---:B------:R-:W-:Y:S01]  /*5b00*/  FMUL R13, R47.reuse, R17 ;  /* 0x000000112f0d7220 */ /* 0x040fe20000400000 */
[----:B------:R-:W-:Y:S01]  /*5b10*/  FMUL R16, R47, R20 ;  /* 0x000000142f107220 */ /* 0x000fe20000400000 */
[----:B------:R-:W-:Y:S01]  /*5b20*/  FFMA R2, R49, R51, R2 ;  /* 0x0000003331027223 */ /* 0x000fe20000000002 */
[C---:B------:R-:W-:Y:S01]  /*5b30*/  FMUL R14, R47.reuse, R18 ;  /* 0x000000122f0e7220 */ /* 0x040fe20000400000 */
[C---:B------:R-:W-:Y:S01]  /*5b40*/  FMUL R17, R47.reuse, R21 ;  /* 0x000000152f117220 */ /* 0x040fe20000400000 */
[C---:B------:R-:W-:Y:S01]  /*5b50*/  FMUL R20, R47.reuse, R24 ;  /* 0x000000182f147220 */ /* 0x040fe20000400000 */
[C---:B------:R-:W-:Y:S01]  /*5b60*/  FMUL R18, R47.reuse, R22 ;  /* 0x000000162f127220 */ /* 0x040fe20000400000 */
[C---:B------:R-:W-:Y:S01]  /*5b70*/  FMUL R21, R47.reuse, R25 ;  /* 0x000000192f157220 */ /* 0x040fe20000400000 */
[C---:B------:R-:W-:Y:S01]  /*5b80*/  FMUL R24, R47.reuse, R28 ;  /* 0x0000001c2f187220 */ /* 0x040fe20000400000 */
[C---:B------:R-:W-:Y:S01]  /*5b90*/  FMUL R22, R47.reuse, R26 ;  /* 0x0000001a2f167220 */ /* 0x040fe20000400000 */
[C---:B------:R-:W-:Y:S01]  /*5ba0*/  FMUL R25, R47.reuse, R29 ;  /* 0x0000001d2f197220 */ /* 0x040fe20000400000 */
[----:B------:R-:W-:Y:S01]  /*5bb0*/  FMUL R28, R47, R32 ;  /* 0x000000202f1c7220 */ /* 0x000fe20000400000 */
[----:B------:R-:W-:Y:S01]  /*5bc0*/  LOP3.LUT R32, R57, 0xffff0000, RZ, 0xc0, !PT ;  /* 0xffff000039207812 */ /* 0x000fe200078ec0ff */
[C---:B------:R-:W-:Y:S01]  /*5bd0*/  FMUL R26, R47.reuse, R30 ;  /* 0x0000001e2f1a7220 */ /* 0x040fe20000400000 */
[----:B------:R-:W-:Y:S01]  /*5be0*/  FMUL R29, R47, R33 ;  /* 0x000000212f1d7220 */ /* 0x000fe20000400000 */
[----:B------:R-:W-:Y:S01]  /*5bf0*/  SHF.L.U32 R33, R58, 0x10, RZ ;  /* 0x000000103a217819 */ /* 0x000fe200000006ff */
[----:B------:R-:W-:Y:S01]  /*5c00*/  FFMA R3, R49, R52, R3 ;  /* 0x0000003431037223 */ /* 0x000fe20000000003 */
[----:B------:R-:W-:Y:S01]  /*5c10*/  F2FP.BF16.F32.PACK_AB R52, R2, R0 ;  /* 0x000000000234723e */ /* 0x000fe200000010ff */
[----:B------:R-:W-:Y:S01]  /*5c20*/  FMUL R7, R47, R7 ;  /* 0x000000072f077220 */ /* 0x000fe20000400000 */
[----:B------:R-:W-:Y:S01]  /*5c30*/  SHF.L.U32 R0, R59, 0x10, RZ ;  /* 0x000000103b007819 */ /* 0x000fe200000006ff */
[----:B------:R-:W-:Y:S01]  /*5c40*/  FMUL R30, R47, R34 ;  /* 0x000000222f1e7220 */ /* 0x000fe20000400000 */
[----:B------:R-:W-:Y:S01]  /*5c50*/  LOP3.LUT R34, R58, 0xffff0000, RZ, 0xc0, !PT ;  /* 0xffff00003a227812 */ /* 0x000fe200078ec0ff */
[----:B------:R-:W-:Y:S01]  /*5c60*/  FFMA R7, R49, R32, R7 ;  /* 0x0000002031077223 */ /* 0x000fe20000000007 */
[----:B------:R-:W-:Y:S01]  /*5c70*/  LOP3.LUT R2, R59, 0xffff0000, RZ, 0xc0, !PT ;  /* 0xffff00003b027812 */ /* 0x000fe200078ec0ff */
[----:B------:R-:W-:Y:S01]  /*5c80*/  FFMA R4, R49, R33, R4 ;  /* 0x0000002131047223 */ /* 0x000fe20000000004 */
[----:B------:R-:W-:Y:S01]  /*5c90*/  FMUL R11, R47, R11 ;  /* 0x0000000b2f0b7220 */ /* 0x000fe20000400000 */
[----:B------:R-:W-:Y:S01]  /*5ca0*/  FFMA R5, R49, R34, R5 ;  /* 0x0000002231057223 */ /* 0x000fe20000000005 */
[----:B------:R-:W-:Y:S01]  /*5cb0*/  F2FP.BF16.F32.PACK_AB R53, R7, R3 ;  /* 0x000000030735723e */ /* 0x000fe200000010ff */
[C---:B------:R-:W-:Y:S01]  /*5cc0*/  FFMA R6, R49.reuse, R0, R6 ;  /* 0x0000000031067223 */ /* 0x040fe20000000006 */
[C---:B------:R-:W-:Y:S01]  /*5cd0*/  SHF.L.U32 R0, R60.reuse, 0x10, RZ ;  /* 0x000000103c007819 */ /* 0x040fe200000006ff */
[----:B------:R-:W-:Y:S01]  /*5ce0*/  FFMA R11, R49, R2, R11 ;  /* 0x00000002310b7223 */ /* 0x000fe2000000000b */
[----:B------:R-:W-:Y:S01]  /*5cf0*/  LOP3.LUT R2, R60, 0xffff0000, RZ, 0xc0, !PT ;  /* 0xffff00003c027812 */ /* 0x000fe200078ec0ff */
[----:B------:R-:W-:Y:S01]  /*5d00*/  FMUL R15, R47, R15 ;  /* 0x0000000f2f0f7220 */ /* 0x000fe20000400000 */
[----:B------:R-:W-:Y:S01]  /*5d10*/  SHF.L.U32 R3, R61, 0x10, RZ ;  /* 0x000000103d037819 */ /* 0x000fe200000006ff */
[----:B------:R-:W-:Y:S01]  /*5d20*/  FFMA R8, R49, R0, R8 ;  /* 0x0000000031087223 */ /* 0x000fe20000000008 */
[----:B------:R-:W-:Y:S01]  /*5d30*/  LOP3.LUT R0, R61, 0xffff0000, RZ, 0xc0, !PT ;  /* 0xffff00003d007812 */ /* 0x000fe200078ec0ff */
[C---:B------:R-:W-:Y:S01]  /*5d40*/  FFMA R9, R49.reuse, R2, R9 ;  /* 0x0000000231097223 */ /* 0x040fe20000000009 */
[C---:B------:R-:W-:Y:S01]  /*5d50*/  SHF.L.U32 R2, R62.reuse, 0x10, RZ ;  /* 0x000000103e027819 */ /* 0x040fe200000006ff */
[----:B------:R-:W-:Y:S01]  /*5d60*/  FFMA R10, R49, R3, R10 ;  /* 0x00000003310a7223 */ /* 0x000fe2000000000a */
[----:B------:R-:W-:Y:S01]  /*5d70*/  SHF.L.U32 R3, R63, 0x10, RZ ;  /* 0x000000103f037819 */ /* 0x000fe200000006ff */
[C---:B------:R-:W-:Y:S01]  /*5d80*/  FFMA R15, R49.reuse, R0, R15 ;  /* 0x00000000310f7223 */ /* 0x040fe2000000000f */
[----:B------:R-:W-:Y:S01]  /*5d90*/  LOP3.LUT R0, R62, 0xffff0000, RZ, 0xc0, !PT ;  /* 0xffff00003e007812 */ /* 0x000fe200078ec0ff */
[----:B------:R-:W-:Y:S01]  /*5da0*/  FFMA R12, R49, R2, R12 ;  /* 0x00000002310c7223 */ /* 0x000fe2000000000c */
[C---:B------:R-:W-:Y:S01]  /*5db0*/  SHF.L.U32 R2, R68.reuse, 0x10, RZ ;  /* 0x0000001044027819 */ /* 0x040fe200000006ff */
[----:B------:R-:W-:Y:S01]  /*5dc0*/  FMUL R19, R47, R19 ;  /* 0x000000132f137220 */ /* 0x000fe20000400000 */
[----:B------:R-:W-:Y:S01]  /*5dd0*/  F2FP.BF16.F32.PACK_AB R54, R5, R4 ;  /* 0x000000040536723e */ /* 0x000fe200000010ff */
[----:B------:R-:W-:Y:S01]  /*5de0*/  FFMA R13, R49, R0, R13 ;  /* 0x00000000310d7223 */ /* 0x000fe2000000000d */
[----:B------:R-:W-:Y:S01]  /*5df0*/  LOP3.LUT R0, R63, 0xffff0000, RZ, 0xc0, !PT ;  /* 0xffff00003f007812 */ /* 0x000fe200078ec0ff */
[----:B------:R-:W-:Y:S01]  /*5e00*/  FFMA R14, R49, R3, R14 ;  /* 0x00000003310e7223 */ /* 0x000fe2000000000e */
[----:B------:R-:W-:Y:S01]  /*5e10*/  LOP3.LUT R3, R68, 0xffff0000, RZ, 0xc0, !PT ;  /* 0xffff000044037812 */ /* 0x000fe200078ec0ff */
[----:B------:R-:W-:Y:S01]  /*5e20*/  FMUL R23, R47, R23 ;  /* 0x000000172f177220 */ /* 0x000fe20000400000 */
[----:B------:R-:W-:Y:S01]  /*5e30*/  F2FP.BF16.F32.PACK_AB R55, R11, R6 ;  /* 0x000000060b37723e */ /* 0x000fe200000010ff */
[----:B------:R-:W-:Y:S01]  /*5e40*/  FFMA R19, R49, R0, R19 ;  /* 0x0000000031137223 */ /* 0x000fe20000000013 */
[----:B------:R-:W-:Y:S01]  /*5e50*/  SHF.L.U32 R0, R69, 0x10, RZ ;  /* 0x0000001045007819 */ /* 0x000fe200000006ff */
[----:B------:R-:W-:Y:S01]  /*5e60*/  FFMA R16, R49, R2, R16 ;  /* 0x0000000231107223 */ /* 0x000fe20000000010 */
[----:B------:R-:W-:Y:S01]  /*5e70*/  LOP3.LUT R2, R69, 0xffff0000, RZ, 0xc0, !PT ;  /* 0xffff000045027812 */ /* 0x000fe200078ec0ff */
[----:B------:R-:W-:Y:S01]  /*5e80*/  FFMA R17, R49, R3, R17 ;  /* 0x0000000331117223 */ /* 0x000fe20000000011 */
[----:B------:R-:W-:Y:S01]  /*5e90*/  SHF.L.U32 R3, R71, 0x10, RZ ;  /* 0x0000001047037819 */ /* 0x000fe200000006ff */
[----:B------:R-:W-:Y:S01]  /*5ea0*/  FFMA R18, R49, R0, R18 ;  /* 0x0000000031127223 */ /* 0x000fe20000000012 */
[C---:B------:R-:W-:Y:S01]  /*5eb0*/  SHF.L.U32 R0, R70.reuse, 0x10, RZ ;  /* 0x0000001046007819 */ /* 0x040fe200000006ff */
[----:B------:R1:W-:Y:S01]  /*5ec0*/  STS.128 [R67], R52 ;  /* 0x0000003443007388 */ /* 0x0003e20000000c00 */
[----:B------:R-:W-:Y:S01]  /*5ed0*/  F2FP.BF16.F32.PACK_AB R8, R9, R8 ;  /* 0x000000080908723e */ /* 0x000fe200000010ff */
[C---:B------:R-:W-:Y:S01]  /*5ee0*/  FFMA R23, R49.reuse, R2, R23 ;  /* 0x0000000231177223 */ /* 0x040fe20000000017 */
[----:B------:R-:W-:Y:S01]  /*5ef0*/  LOP3.LUT R2, R70, 0xffff0000, RZ, 0xc0, !PT ;  /* 0xffff000046027812 */ /* 0x000fe200078ec0ff */
[----:B------:R-:W-:Y:S01]  /*5f00*/  FFMA R20, R49, R0, R20 ;  /* 0x0000000031147223 */ /* 0x000fe20000000014 */
[----:B------:R-:W-:Y:S01]  /*5f10*/  LOP3.LUT R0, R71, 0xffff0000, RZ, 0xc0, !PT ;  /* 0xffff000047007812 */ /* 0x000fe200078ec0ff */
[----:B------:R-:W-:Y:S01]  /*5f20*/  FMUL R27, R47, R27 ;  /* 0x0000001b2f1b7220 */ /* 0x000fe20000400000 */
[----:B------:R-:W-:Y:S01]  /*5f30*/  F2FP.BF16.F32.PACK_AB R9, R15, R10 ;  /* 0x0000000a0f09723e */ /* 0x000fe200000010ff */
[C---:B------:R-:W-:Y:S01]  /*5f40*/  FFMA R21, R49.reuse, R2, R21 ;  /* 0x0000000231157223 */ /* 0x040fe20000000015 */
[C---:B------:R-:W-:Y:S01]  /*5f50*/  FFMA R22, R49.reuse, R3, R22 ;  /* 0x0000000331167223 */ /* 0x040fe20000000016 */
[----:B------:R-:W-:Y:S01]  /*5f60*/  FFMA R27, R49, R0, R27 ;  /* 0x00000000311b7223 */ /* 0x000fe2000000001b */
[C---:B------:R-:W-:Y:S01]  /*5f70*/  SHF.L.U32 R2, R76.reuse, 0x10, RZ ;  /* 0x000000104c027819 */ /* 0x040fe200000006ff */
[C---:B------:R-:W-:Y:S01]  /*5f80*/  FMUL R31, R47.reuse, R31 ;  /* 0x0000001f2f1f7220 */ /* 0x040fe20000400000 */
[----:B------:R-:W-:Y:S01]  /*5f90*/  LOP3.LUT R0, R76, 0xffff0000, RZ, 0xc0, !PT ;  /* 0xffff00004c007812 */ /* 0x000fe200078ec0ff */
[----:B------:R-:W-:Y:S01]  /*5fa0*/  FMUL R35, R47, R35 ;  /* 0x000000232f237220 */ /* 0x000fe20000400000 */
[----:B------:R-:W-:Y:S01]  /*5fb0*/  SHF.L.U32 R3, R77, 0x10, RZ ;  /* 0x000000104d037819 */ /* 0x000fe200000006ff */
[----:B------:R-:W-:Y:S01]  /*5fc0*/  FFMA R24, R49, R2, R24 ;  /* 0x0000000231187223 */ /* 0x000fe20000000018 */
[----:B------:R-:W-:Y:S01]  /*5fd0*/  F2FP.BF16.F32.PACK_AB R10, R13, R12 ;  /* 0x0000000c0d0a723e */ /* 0x000fe200000010ff */
[----:B------:R-:W-:Y:S01]  /*5fe0*/  FFMA R25, R49, R0, R25 ;  /* 0x0000000031197223 */ /* 0x000fe20000000019 */
[----:B------:R-:W-:Y:S01]  /*5ff0*/  F2FP.BF16.F32.PACK_AB R11, R19, R14 ;  /* 0x0000000e130b723e */ /* 0x000fe200000010ff */
[----:B------:R-:W-:Y:S01]  /*6000*/  FFMA R26, R49, R3, R26 ;  /* 0x00000003311a7223 */ /* 0x000fe2000000001a */
[----:B------:R-:W-:Y:S02]  /*6010*/  LOP3.LUT R0, R77, 0xffff0000, RZ, 0xc0, !PT ;  /* 0xffff00004d007812 */ /* 0x000fe400078ec0ff */
[C---:B------:R-:W-:Y:S01]  /*6020*/  SHF.L.U32 R2, R78.reuse, 0x10, RZ ;  /* 0x000000104e027819 */ /* 0x040fe200000006ff */
[----:B------:R1:W-:Y:S01]  /*6030*/  STS.128 [R66+0x10], R8 ;  /* 0x0000100842007388 */ /* 0x0003e20000000c00 */
[----:B------:R-:W-:Y:S01]  /*6040*/  LOP3.LUT R3, R78, 0xffff0000, RZ, 0xc0, !PT ;  /* 0xffff00004e037812 */ /* 0x000fe200078ec0ff */
[----:B------:R-:W-:Y:S01]  /*6050*/  FFMA R31, R49, R0, R31 ;  /* 0x00000000311f7223 */ /* 0x000fe2000000001f */
[----:B------:R-:W-:Y:S01]  /*6060*/  SHF.L.U32 R4, R79, 0x10, RZ ;  /* 0x000000104f047819 */ /* 0x000fe200000006ff */
[----:B------:R-:W-:Y:S01]  /*6070*/  FFMA R28, R49, R2, R28 ;  /* 0x00000002311c7223 */ /* 0x000fe2000000001c */
[----:B------:R-:W-:Y:S01]  /*6080*/  F2FP.BF16.F32.PACK_AB R16, R17, R16 ;  /* 0x000000101110723e */ /* 0x000fe200000010ff */
[----:B------:R-:W-:Y:S01]  /*6090*/  FFMA R29, R49, R3, R29 ;  /* 0x00000003311d7223 */ /* 0x000fe2000000001d */
[----:B------:R-:W-:Y:S01]  /*60a0*/  LOP3.LUT R5, R79, 0xffff0000, RZ, 0xc0, !PT ;  /* 0xffff00004f057812 */ /* 0x000fe200078ec0ff */
[----:B------:R-:W-:Y:S01]  /*60b0*/  FFMA R30, R49, R4, R30 ;  /* 0x00000004311e7223 */ /* 0x000fe2000000001e */
[----:B------:R-:W-:Y:S02]  /*60c0*/  F2FP.BF16.F32.PACK_AB R17, R23, R18 ;  /* 0x000000121711723e */ /* 0x000fe400000010ff */
[----:B------:R-:W-:Y:S01]  /*60d0*/  F2FP.BF16.F32.PACK_AB R18, R21, R20 ;  /* 0x000000141512723e */ /* 0x000fe200000010ff */
[----:B------:R-:W-:Y:S01]  /*60e0*/  FFMA R35, R49, R5, R35 ;  /* 0x0000000531237223 */ /* 0x000fe20000000023 */
[----:B------:R-:W-:Y:S02]  /*60f0*/  F2FP.BF16.F32.PACK_AB R19, R27, R22 ;  /* 0x000000161b13723e */ /* 0x000fe400000010ff */
[----:B------:R-:W-:Y:S02]  /*6100*/  F2FP.BF16.F32.PACK_AB R24, R25, R24 ;  /* 0x000000181918723e */ /* 0x000fe400000010ff */
[----:B------:R-:W-:Y:S01]  /*6110*/  F2FP.BF16.F32.PACK_AB R25, R31, R26 ;  /* 0x0000001a1f19723e */ /* 0x000fe200000010ff */
[----:B------:R1:W-:Y:S01]  /*6120*/  STS.128 [R65+0x20], R16 ;  /* 0x0000201041007388 */ /* 0x0003e20000000c00 */
[----:B------:R-:W-:Y:S02]  /*6130*/  F2FP.BF16.F32.PACK_AB R26, R29, R28 ;  /* 0x0000001c1d1a723e */ /* 0x000fe400000010ff */
[----:B------:R-:W-:Y:S05]  /*6140*/  F2FP.BF16.F32.PACK_AB R27, R35, R30 ;  /* 0x0000001e231b723e */ /* 0x000fea00000010ff */
[----:B------:R1:W-:Y:S01]  /*6150*/  STS.128 [R64+0x10], R24 ;  /* 0x0000101840007388 */ /* 0x0003e20000000c00 */
[----:B------:R-:W-:Y:S01]  /*6160*/  @!PT LDS RZ, [RZ] ;  /* 0x00000000fffff984 */ /* 0x000fe20000000800 */
[----:B------:R-:W-:Y:S01]  /*6170*/  @!PT LDS RZ, [RZ] ;  /* 0x00000000fffff984 */ /* 0x000fe20000000800 */
[----:B------:R-:W-:Y:S01]  /*6180*/  @!PT LDS RZ, [RZ] ;  /* 0x00000000fffff984 */ /* 0x000fe20000000800 */
[----:B------:R-:W-:Y:S01]  /*6190*/  @!PT LDS RZ, [RZ] ;  /* 0x00000000fffff984 */ /* 0x000fe20000000800 */
[----:B------:R2:W-:Y:S07]  /*61a0*/  MEMBAR.ALL.CTA ;  /* 0x0000000000007992 */ /* 0x0005ee0000008000 */
[----:B--2---:R-:W2:Y:S02]  /*61b0*/  FENCE.VIEW.ASYNC.S ;  /* 0x00000000000073c6 */ /* 0x004ea40000000000 */
[----:B--2---:R-:W-:Y:S06]  /*61c0*/  BAR.SYNC.DEFER_BLOCKING 0x1, 0x80 ;  /* 0x0042000000007b1d */ /* 0x004fec0000010000 */
[----:B------:R-:W-:Y:S05]  /*61d0*/  @P0 BRA `(.L_x_94) ;  /* 0x00000000001c0947 */ /* 0x000fea0003800000 */
[----:B------:R-:W-:Y:S01]  /*61e0*/  R2UR UR4, R72 ;  /* 0x00000000480472ca */ /* 0x000fe200000e0000 */
[----:B------:R-:W-:Y:S01]  /*61f0*/  UIADD3 UR6, UP0, UPT, UR54, 0x680, URZ ;  /* 0x0000068036067890 */ /* 0x000fe2000ff1e0ff */
[----:B------:R-:W-:Y:S03]  /*6200*/  UMOV UR43, UR36 ;  /* 0x00000024002b7c82 */ /* 0x000fe60008000000 */
[----:B------:R-:W-:Y:S08]  /*6210*/  UIADD3.X UR7, UPT, UPT, URZ, UR55, URZ, UP0, !UPT ;  /* 0x00000037ff077290 */ /* 0x000ff000087fe4ff */
[----:B------:R-:W-:Y:S09]  /*6220*/  UIADD3 UR40, UPT, UPT, UR48, 0x200, UR4 ;  /* 0x0000020030287890 */ /* 0x000ff2000fffe004 */
[----:B------:R2:W-:Y:S02]  /*6230*/  UTMASTG.3D [UR40], [UR6] ;  /* 0x00000028060073b5 */ /* 0x0005e40008010000 */
[----:B--2---:R0:W-:Y:S02]  /*6240*/  UTMACMDFLUSH ;  /* 0x00000000000079b7 */ /* 0x0041e40000000000 */
.L_x_94:
[----:B------:R-:W-:Y:S05]  /*6250*/  BSYNC.RECONVERGENT B0 ;  /* 0x0000000000007941 */ /* 0x000fea0003800200 */
.L_x_93:
[----:B------:R-:W-:Y:S01]  /*6260*/  UIADD3 UR40, UPT, UPT, UR56, 0x1, URZ ;  /* 0x0000000138287890 */ /* 0x000fe2000fffe0ff */
[----:B------:R-:W-:Y:S03]  /*6270*/  BSSY.RECONVERGENT B0, `(.L_x_95) ;  /* 0x0000005000007945 */ /* 0x000fe60003800200 */
[----:B------:R-:W-:Y:S04]  /*6280*/  UISETP.NE.AND UP0, UPT, UR40, 0x3, UPT ;  /* 0x000000032800788c */ /* 0x000fe8000bf05270 */
[----:B------:R-:W-:Y:S01]  /*6290*/  USEL UR43, UR40, URZ, UP0 ;  /* 0x000000ff282b7287 */ /* 0x000fe20008000000 */
[----:B------:R-:W-:Y:S11]  /*62a0*/  @P0 BRA `(.L_x_96) ;  /* 0x0000000000040947 */ /* 0x000ff60003800000 */
[----:B------:R-:W-:Y:S04]  /*62b0*/  DEPBAR.LE SB0, 0x1 ;  /* 0x000080400000791a */ /* 0x000fe80000000000 */
.L_x_96:
[----:B------:R-:W-:Y:S05]  /*62c0*/  BSYNC.RECONVERGENT B0 ;  /* 0x0000000000007941 */ /* 0x000fea0003800200 */
.L_x_95:
[----:B------:R-:W-:Y:S01]  /*62d0*/  BAR.SYNC.DEFER_BLOCKING 0x1, 0x80 ;  /* 0x0042000000007b1d */ /* 0x000fe20000010000 */
[----:B------:R-:W-:Y:S01]  /*62e0*/  ISETP.NE.AND P1, PT, R104, RZ, PT ;  /* 0x000000ff6800720c */ /* 0x000fe20003f25270 */
[----:B------:R-:W-:Y:S01]  /*62f0*/  UISETP.NE.AND UP0, UPT, UR50, URZ, UPT ;  /* 0x000000ff3200728c */ /* 0x000fe2000bf05270 */
[----:B------:R-:W-:Y:S11]  /*6300*/  LEA R2, R74, UR48, 0x3 ;  /* 0x000000304a027c11 */ /* 0x000ff6000f8e18ff */
[----:B------:R-:W-:Y:S01]  /*6310*/  @P1 SHF.L.U32 R3, R107, 0x1f, RZ ;  /* 0x0000001f6b031819 */ /* 0x000fe200000006ff */
[----:B------:R-:W-:Y:S06]  /*6320*/  BRA.U !UP0, `(.L_x_97) ;  /* 0x0000000108247547 */ /* 0x000fec000b800000 */
[----:B------:R-:W-:Y:S01]  /*6330*/  IMAD.U32 R4, RZ, RZ, UR49 ;  /* 0x00000031ff047e24 */ /* 0x000fe2000f8e00ff */
[----:B------:R-:W-:Y:S01]  /*6340*/  MOV R0, UR37 ;  /* 0x0000002500007c02 */ /* 0x000fe20008000f00 */
[----:B------:R-:W-:Y:S03]  /*6350*/  UIADD3 UR49, UPT, UPT, UR49, 0x1, URZ ;  /* 0x0000000131317890 */ /* 0x000fe6000fffe0ff */
[----:B------:R-:W-:Y:S01]  /*6360*/  @P1 LEA R4, R4, UR48, 0x3 ;  /* 0x0000003004041c11 */ /* 0x000fe2000f8e18ff */
[----:B------:R-:W-:Y:S04]  /*6370*/  UISETP.NE.AND UP0, UPT, UR49, 0x3, UPT ;  /* 0x000000033100788c */ /* 0x000fe8000bf05270 */
[----:B------:R-:W-:Y:S01]  /*6380*/  @P1 VIADD R4, R4, 0x48 ;  /* 0x0000004804041836 */ /* 0x000fe20000000000 */
[----:B------:R-:W-:Y:S04]  /*6390*/  USEL UR49, UR49, URZ, UP0 ;  /* 0x000000ff31317287 */ /* 0x000fe80008000000 */
[----:B------:R-:W-:Y:S04]  /*63a0*/  @P1 PRMT R0, R0, 0x654, R4 ;  /* 0x0000065400001816 */ /* 0x000fe80000000004 */
[----:B------:R2:W-:Y:S04]  /*63b0*/  @P1 SYNCS.ARRIVE.TRANS64.RED.A1T0 RZ, [R0+URZ], RZ ;  /* 0x000000ff00ff19a7 */ /* 0x0005e800081004ff */
.L_x_97:
[----:B------:R-:W4:Y:S01]  /*63c0*/  @P1 SYNCS.PHASECHK.TRANS64.TRYWAIT P0, [R2+URZ+0x30], R3 ;  /* 0x00003003020015a7 */ /* 0x000f2200080011ff */
[----:B------:R-:W-:Y:S01]  /*63d0*/  BSSY B1, `(.L_x_98) ;  /* 0x0000015000017945 */ /* 0x000fe20003800000 */
[----:B----4-:R-:W-:Y:S03]  /*63e0*/  @P1 SEL R75, RZ, 0x1, !P0 ;  /* 0x00000001ff4b1807 */ /* 0x010fe60004000000 */
[----:B------:R-:W-:Y:S05]  /*63f0*/  @!P1 BRA `(.L_x_99) ;  /* 0x0000000000489947 */ /* 0x000fea0003800000 */
[----:B------:R-:W-:Y:S01]  /*6400*/  ISETP.NE.AND P1, PT, R108, RZ, PT ;  /* 0x000000ff6c00720c */ /* 0x000fe20003f25270 */
[----:B------:R-:W-:Y:S01]  /*6410*/  BSSY B0, `(.L_x_100) ;  /* 0x000000a000007945 */ /* 0x000fe20003800000 */
[----:B------:R-:W-:Y:S11]  /*6420*/  ISETP.NE.AND P0, PT, R75, RZ, PT ;  /* 0x000000ff4b00720c */ /* 0x000ff60003f05270 */
[----:B------:R-:W-:Y:S04]  /*6430*/  @P1 IMAD R74, R74, 0x2000, R99 ;  /* 0x000020004a4a1824 */ /* 0x000fe800078e0263 */
[----:B------:R-:W-:Y:S01]  /*6440*/  @P1 IMAD.IADD R4, R106, 0x1, R74 ;  /* 0x000000016a041824 */ /* 0x000fe200078e024a */
[----:B------:R-:W-:Y:S03]  /*6450*/  @P1 IADD3 R3, PT, PT, R105, R74, RZ ;  /* 0x0000004a69031210 */ /* 0x000fe60007ffe0ff */
[----:B--2---:R-:W-:Y:S01]  /*6460*/  @P1 IMAD.IADD R0, R98, 0x1, R4 ;  /* 0x0000000162001824 */ /* 0x004fe200078e0204 */
[----:B------:R-:W-:Y:S06]  /*6470*/  @P0 BRA `(.L_x_101) ;  /* 0x00000000000c0947 */ /* 0x000fec0003800000 */
[----:B------:R-:W-:Y:S04]  /*6480*/  SHF.L.U32 R107, R107, 0x1f, RZ ;  /* 0x0000001f6b6b7819 */ /* 0x000fe800000006ff */
[----:B------:R-:W2:Y:S02]  /*6490*/  SYNCS.PHASECHK.TRANS64.TRYWAIT P0, [R2+URZ+0x30], R107 ;  /* 0x0000306b020075a7 */ /* 0x000ea400080011ff */
[----:B--2---:R-:W-:Y:S05]  /*64a0*/  @!P0 BRA `(.L_x_102) ;  /* 0x0000001800108947 */ /* 0x004fea0003800000 */
.L_x_101:
[----:B------:R-:W-:Y:S05]  /*64b0*/  BSYNC B0 ;  /* 0x0000000000007941 */ /* 0x000fea0003800000 */
.L_x_100:
[----:B------:R-:W-:Y:S11]  /*64c0*/  ISETP.NE.AND P0, PT, R108, RZ, PT ;  /* 0x000000ff6c00720c */ /* 0x000ff60003f05270 */
[----:B------:R-:W-:Y:S02]  /*64d0*/  @!UPT UIADD3 URZ, UPT, UPT, URZ, URZ, URZ ;  /* 0x000000fffffff290 */ /* 0x000fe4000fffe0ff */
[----:B------:R4:W1:Y:S04]  /*64e0*/  @P0 LDS.128 R56, [R74] ;  /* 0x000000004a380984 */ /* 0x0008680000000c00 */
[----:B------:R4:W1:Y:S04]  /*64f0*/  @P0 LDS.128 R68, [R3+0x20] ;  /* 0x0000200003440984 */ /* 0x0008680000000c00 */
[----:B------:R4:W1:Y:S04]  /*6500*/  @P0 LDS.128 R60, [R4+0x10] ;  /* 0x00001000043c0984 */ /* 0x0008680000000c00 */
[----:B------:R4:W1:Y:S02]  /*6510*/  @P0 LDS.128 R76, [R0+0x10] ;  /* 0x00001000004c0984 */ /* 0x0008640000000c00 */
.L_x_99:
[----:B------:R-:W-:Y:S05]  /*6520*/  BSYNC B1 ;  /* 0x0000000000017941 */ /* 0x000fea0003800000 */
.L_x_98:
[----:B--2-4-:R-:W-:Y:S05]  /*6530*/  VIADD R0, R48, 0x20 ;  /* 0x0000002030007836 */ /* 0x014fea0000000000 */
[----:B------:R-:W-:Y:S04]  /*6540*/  SHF.R.U32.HI R0, RZ, 0x15, R0 ;  /* 0x00000015ff007819 */ /* 0x000fe80000011600 */
[----:B------:R-:W-:Y:S11]  /*6550*/  LOP3.LUT P0, RZ, R0, 0x3, R92, 0x48, !PT ;  /* 0x0000000300ff7812 */ /* 0x000ff6000780485c */
[----:B------:R-:W-:Y:S02]  /*6560*/  @!UPT UIADD3 URZ, UPT, UPT, URZ, URZ, URZ ;  /* 0x000000fffffff290 */ /* 0x000fe4000fffe0ff */
[----:B------:R-:W-:Y:S05]  /*6570*/  @!P0 BRA `(.L_x_103) ;  /* 0x0000000000408947 */ /* 0x000fea0003800000 */
[----:B------:R-:W2:Y:S01]  /*6580*/  LDCU.64 UR8, c[0x4][0x70] ;  /* 0x01000e00ff0877ac */ /* 0x000ea20008000a00 */
[----:B------:R-:W-:Y:S01]  /*6590*/  MOV R3, 0x0 ;  /* 0x0000000000037802 */ /* 0x000fe20000000f00 */
[----:B------:R-:W-:Y:S02]  /*65a0*/  HFMA2 R12, -RZ, RZ, 0, 5.9604644775390625e-08 ;  /* 0x00000001ff0c7431 */ /* 0x000fe400000001ff */
[----:B-1----:R-:W-:Y:S02]  /*65b0*/  IMAD.MOV.U32 R8, RZ, RZ, 0x192 ;  /* 0x00000192ff087424 */ /* 0x002fe400078e00ff */
[----:B------:R-:W-:Y:S01]  /*65c0*/  IMAD.MOV.U32 R13, RZ, RZ, RZ ;  /* 0x000000ffff0d7224 */ /* 0x000fe200078e00ff */
[----:B------:R-:W1:Y:S01]  /*65d0*/  LDCU.64 UR6, c[0x4][0x78] ;  /* 0x01000f00ff0677ac */ /* 0x000e620008000a00 */
[----:B------:R-:W4:Y:S01]  /*65e0*/  LDC.64 R2, c[0x4][R3] ;  /* 0x0100000003027b82 */ /* 0x000f220000000a00 */
[----:B------:R-:W5:Y:S01]  /*65f0*/  LDCU.64 UR4, c[0x4][0x10] ;  /* 0x01000200ff0477ac */ /* 0x000f620008000a00 */
[----:B--2---:R-:W-:Y:S01]  /*6600*/  MOV R5, UR9 ;  /* 0x0000000900057c02 */ /* 0x004fe20008000f00 */
[----:B------:R-:W-:Y:S01]  /*6610*/  IMAD.U32 R4, RZ, RZ, UR8 ;  /* 0x00000008ff047e24 */ /* 0x000fe2000f8e00ff */
[----:B-1----:R-:W-:Y:S01]  /*6620*/  MOV R7, UR7 ;  /* 0x0000000700077c02 */ /* 0x002fe20008000f00 */
[----:B------:R-:W-:Y:S01]  /*6630*/  IMAD.U32 R6, RZ, RZ, UR6 ;  /* 0x00000006ff067e24 */ /* 0x000fe2000f8e00ff */
[----:B-----5:R-:W-:Y:S01]  /*6640*/  MOV R11, UR5 ;  /* 0x00000005000b7c02 */ /* 0x020fe20008000f00 */
[----:B------:R-:W-:Y:S02]  /*6650*/  IMAD.U32 R10, RZ, RZ, UR4 ;  /* 0x00000004ff0a7e24 */ /* 0x000fe4000f8e00ff */
[----:B------:R-:W-:Y:S07]  /*6660*/  LEPC R20, `(.L_x_103) ;  /* 0x000000001014794e */ /* 0x000fee0000000000 */
[----:B---34-:R-:W-:Y:S05]  /*6670*/  CALL.ABS.NOINC R2 ;  /* 0x0000000002007343 */ /* 0x018fea0003c00000 */
.L_x_103:
[----:B------:R-:W-:Y:S01]  /*6680*/  ISETP.NE.AND P0, PT, R100, RZ, PT ;  /* 0x000000ff6400720c */ /* 0x000fe20003f05270 */
[----:B------:R-:W-:Y:S05]  /*6690*/  WARPSYNC.ALL ;  /* 0x0000000000007948 */ /* 0x000fea0003800000 */
[----:B------:R-:W-:Y:S01]  /*66a0*/  R2UR UR4, R48 ;  /* 0x00000000300472ca */ /* 0x000fe200000e0000 */
[----:B------:R-:W-:Y:S01]  /*66b0*/  USHF.L.U32 UR8, UR43, 0xd, URZ ;  /* 0x0000000d2b087899 */ /* 0x000fe200080006ff */
[----:B------:R-:W-:Y:S01]  /*66c0*/  R2UR UR5, R73 ;  /* 0x00000000490572ca */ /* 0x000fe200000e0000 */
[----:B------:R-:W-:Y:S01]  /*66d0*/  BSSY.RECONVERGENT B0, `(.L_x_104) ;  /* 0x000008e000007945 */ /* 0x000fe20003800200 */
[C---:B-1----:R-:W-:Y:S02]  /*66e0*/  SHF.L.U32 R0, R56.reuse, 0x10, RZ ;  /* 0x0000001038007819 */ /* 0x042fe400000006ff */
[----:B------:R-:W-:Y:S02]  /*66f0*/  LOP3.LUT R2, R56, 0xffff0000, RZ, 0xc0, !PT ;  /* 0xffff000038027812 */ /* 0x000fe400078ec0ff */
[C---:B------:R-:W-:Y:S02]  /*6700*/  SHF.L.U32 R3, R57.reuse, 0x10, RZ ;  /* 0x0000001039037819 */ /* 0x040fe400000006ff */
[----:B------:R-:W-:Y:S02]  /*6710*/  LOP3.LUT R48, R57, 0xffff0000, RZ, 0xc0, !PT ;  /* 0xffff000039307812 */ /* 0x000fe400078ec0ff */
[C---:B------:R-:W-:Y:S01]  /*6720*/  SHF.L.U32 R50, R58.reuse, 0x10, RZ ;  /* 0x000000103a327819 */ /* 0x040fe200000006ff */
[----:B------:R-:W1:Y:S01]  /*6730*/  LDTM.x32 R4, tmem[UR4+0x20] ;  /* 0x00002004000479ee */ /* 0x000e6200082c0000 */
[----:B------:R-:W-:Y:S01]  /*6740*/  LOP3.LUT R51, R58, 0xffff0000, RZ, 0xc0, !PT ;  /* 0xffff00003a337812 */ /* 0x000fe200078ec0ff */
[----:B------:R-:W-:Y:S01]  /*6750*/  NOP ;  /* 0x0000000000007918 */ /* 0x000fe20000000000 */
[C---:B------:R-:W-:Y:S01]  /*6760*/  SHF.L.U32 R52, R59.reuse, 0x10, RZ ;  /* 0x000000103b347819 */ /* 0x040fe200000006ff */
[----:B------:R-:W-:Y:S01]  /*6770*/  UIADD3 UR5, UPT, UPT, UR5, 0xb0, URZ ;  /* 0x000000b005057890 */ /* 0x000fe2000fffe0ff */
[----:B------:R-:W-:Y:S02]  /*6780*/  LOP3.LUT R53, R59, 0xffff0000, RZ, 0xc0, !PT ;  /* 0xffff00003b357812 */ /* 0x000fe400078ec0ff */
[C---:B------:R-:W-:Y:S01]  /*6790*/  SHF.L.U32 R54, R60.reuse, 0x10, RZ ;  /* 0x000000103c367819 */ /* 0x040fe200000006ff */
[----:B------:R-:W-:Y:S01]  /*67a0*/  UPRMT UR5, UR37, 0x654, UR5 ;  /* 0x0000065425057896 */ /* 0x000fe20008000005 */
[----:B------:R-:W-:Y:S02]  /*67b0*/  LOP3.LUT R55, R60, 0xffff0000, RZ, 0xc0, !PT ;  /* 0xffff00003c377812 */ /* 0x000fe400078ec0ff */
[C---:B------:R-:W-:Y:S02]  /*67c0*/  SHF.L.U32 R56, R61.reuse, 0x10, RZ ;  /* 0x000000103d387819 */ /* 0x040fe400000006ff */
[----:B------:R-:W-:Y:S02]  /*67d0*/  LOP3.LUT R57, R61, 0xffff0000, RZ, 0xc0, !PT ;  /* 0xffff00003d397812 */ /* 0x000fe400078ec0ff */
[C---:B------:R-:W-:Y:S02]  /*67e0*/  SHF.L.U32 R58, R62.reuse, 0x10, RZ ;  /* 0x000000103e3a7819 */ /* 0x040fe400000006ff */
[----:B------:R-:W-:Y:S01]  /*67f0*/  LOP3.LUT R59, R62, 0xffff0000, RZ, 0xc0, !PT ;  /* 0xffff00003e3b7812 */ /* 0x000fe200078ec0ff */
[----:B-1----:R-:W-:Y:S01]  /*6800*/  SYNCS.ARRIVE.TRANS64.RED.A1T0 RZ, [UR5], RZ ;  /* 0x000000ffffff79a7 */ /* 0x002fe20008100405 */
[C---:B------:R-:W-:Y:S02]  /*6810*/  SHF.L.U32 R60, R63.reuse, 0x10, RZ ;  /* 0x000000103f3c7819 */ /* 0x040fe400000006ff */
[----:B------:R-:W-:Y:S02]  /*6820*/  LOP3.LUT R61, R63, 0xffff0000, RZ, 0xc0, !PT ;  /* 0xffff00003f3d7812 */ /* 0x000fe400078ec0ff */
[C---:B------:R-:W-:Y:S01]  /*6830*/  SHF.L.U32 R62, R68.reuse, 0x10, RZ ;  /* 0x00000010443e7819 */ /* 0x040fe200000006ff */
[C---:B------:R-:W-:Y:S01]  /*6840*/  FMUL R4, R47.reuse, R4 ;  /* 0x000000042f047220 */ /* 0x040fe20000400000 */
[----:B------:R-:W-:Y:S01]  /*6850*/  LOP3.LUT R63, R68, 0xffff0000, RZ, 0xc0, !PT ;  /* 0xffff0000443f7812 */ /* 0x000fe200078ec0ff */
[----:B------:R-:W-:Y:S01]  /*6860*/  FMUL R5, R47, R5 ;  /* 0x000000052f057220 */ /* 0x000fe20000400000 */
[----:B---3--:R-:W-:Y:S01]  /*6870*/  SHF.L.U32 R64, R69, 0x10, RZ ;  /* 0x0000001045407819 */ /* 0x008fe200000006ff */
[----:B------:R-:W-:Y:S01]  /*6880*/  FMUL R6, R47, R6 ;  /* 0x000000062f067220 */ /* 0x000fe20000400000 */
[----:B------:R-:W-:Y:S01]  /*6890*/  LOP3.LUT R65, R69, 0xffff0000, RZ, 0xc0, !PT ;  /* 0xffff000045417812 */ /* 0x000fe200078ec0ff */
[----:B------:R-:W-:Y:S01]  /*68a0*/  FMUL R7, R47, R7 ;  /* 0x000000072f077220 */ /* 0x000fe20000400000 */
[----:B------:R-:W-:Y:S01]  /*68b0*/  SHF.L.U32 R66, R70, 0x10, RZ ;  /* 0x0000001046427819 */ /* 0x000fe200000006ff */
[----:B------:R-:W-:Y:S01]  /*68c0*/  FFMA R4, R49, R0, R4 ;  /* 0x0000000031047223 */ /* 0x000fe20000000004 */
[C---:B------:R-:W-:Y:S01]  /*68d0*/  SHF.L.U32 R74, R78.reuse, 0x10, RZ ;  /* 0x000000104e4a7819 */ /* 0x040fe200000006ff */
[----:B------:R-:W-:Y:S01]  /*68e0*/  FMUL R8, R47, R8 ;  /* 0x000000082f087220 */ /* 0x000fe20000400000 */
[----:B------:R-:W-:Y:S01]  /*68f0*/  LOP3.LUT R75, R78, 0xffff0000, RZ, 0xc0, !PT ;  /* 0xffff00004e4b7812 */ /* 0x000fe200078ec0ff */
[C---:B------:R-:W-:Y:S01]  /*6900*/  FFMA R5, R49.reuse, R2, R5 ;  /* 0x0000000231057223 */ /* 0x040fe20000000005 */
[----:B------:R-:W-:Y:S01]  /*6910*/  LOP3.LUT R67, R70, 0xffff0000, RZ, 0xc0, !PT ;  /* 0xffff000046437812 */ /* 0x000fe200078ec0ff */
[C---:B------:R-:W-:Y:S01]  /*6920*/  FFMA R6, R49.reuse, R3, R6 ;  /* 0x0000000331067223 */ /* 0x040fe20000000006 */
[----:B------:R-:W-:Y:S01]  /*6930*/  FFMA R7, R49, R48, R7 ;  /* 0x0000003031077223 */ /* 0x000fe20000000007 */
[----:B------:R-:W-:Y:S01]  /*6940*/  IADD3 R78, PT, PT, R99, UR8, RZ ;  /* 0x00000008634e7c10 */ /* 0x000fe2000fffe0ff */
[----:B------:R-:W-:Y:S01]  /*6950*/  FFMA R8, R49, R50, R8 ;  /* 0x0000003231087223 */ /* 0x000fe20000000008 */
[----:B------:R-:W-:Y:S01]  /*6960*/  F2FP.BF16.F32.PACK_AB R4, R5, R4 ;  /* 0x000000040504723e */ /* 0x000fe200000010ff */
[----:B------:R-:W-:Y:S01]  /*6970*/  FMUL R9, R47, R9 ;  /* 0x000000092f097220 */ /* 0x000fe20000400000 */
[----:B------:R-:W-:Y:S01]  /*6980*/  F2FP.BF16.F32.PACK_AB R5, R7, R6 ;  /* 0x000000060705723e */ /* 0x000fe200000010ff */
[----:B------:R-:W-:Y:S01]  /*6990*/  FMUL R0, R47, R10 ;  /* 0x0000000a2f007220 */ /* 0x000fe20000400000 */
[-C--:B------:R-:W-:Y:S01]  /*69a0*/  IADD3 R106, PT, PT, R106, R78.reuse, RZ ;  /* 0x0000004e6a6a7210 */ /* 0x080fe20007ffe0ff */
[----:B------:R-:W-:Y:S01]  /*69b0*/  FFMA R9, R49, R51, R9 ;  /* 0x0000003331097223 */ /* 0x000fe20000000009 */
[----:B------:R-:W-:Y:S01]  /*69c0*/  IADD3 R105, PT, PT, R105, R78, RZ ;  /* 0x0000004e69697210 */ /* 0x000fe20007ffe0ff */
[----:B------:R-:W-:Y:S01]  /*69d0*/  FFMA R0, R49, R52, R0 ;  /* 0x0000003431007223 */ /* 0x000fe20000000000 */
[C---:B------:R-:W-:Y:S01]  /*69e0*/  FMUL R2, R47.reuse, R11 ;  /* 0x0000000b2f027220 */ /* 0x040fe20000400000 */
[----:B------:R-:W-:Y:S01]  /*69f0*/  FMUL R3, R47, R12 ;  /* 0x0000000c2f037220 */ /* 0x000fe20000400000 */
[----:B------:R-:W-:Y:S01]  /*6a00*/  F2FP.BF16.F32.PACK_AB R6, R9, R8 ;  /* 0x000000080906723e */ /* 0x000fe200000010ff */
[----:B------:R-:W-:Y:S01]  /*6a10*/  FMUL R10, R47, R13 ;  /* 0x0000000d2f0a7220 */ /* 0x000fe20000400000 */
[C---:B------:R-:W-:Y:S01]  /*6a20*/  FFMA R2, R49.reuse, R53, R2 ;  /* 0x0000003531027223 */ /* 0x040fe20000000002 */
[----:B------:R-:W-:Y:S01]  /*6a30*/  FFMA R3, R49, R54, R3 ;  /* 0x0000003631037223 */ /* 0x000fe20000000003 */
[----:B------:R-:W-:Y:S01]  /*6a40*/  FMUL R11, R47, R14 ;  /* 0x0000000e2f0b7220 */ /* 0x000fe20000400000 */
[----:B------:R-:W-:Y:S01]  /*6a50*/  FFMA R10, R49, R55, R10 ;  /* 0x00000037310a7223 */ /* 0x000fe2000000000a */
[C---:B------:R-:W-:Y:S01]  /*6a60*/  FMUL R15, R47.reuse, R15 ;  /* 0x0000000f2f0f7220 */ /* 0x040fe20000400000 */
[C---:B------:R-:W-:Y:S01]  /*6a70*/  FMUL R12, R47.reuse, R16 ;  /* 0x000000102f0c7220 */ /* 0x040fe20000400000 */
[----:B------:R-:W-:Y:S01]  /*6a80*/  FMUL R13, R47, R17 ;  /* 0x000000112f0d7220 */ /* 0x000fe20000400000 */
[----:B------:R-:W-:Y:S01]  /*6a90*/  FFMA R11, R49, R56, R11 ;  /* 0x00000038310b7223 */ /* 0x000fe2000000000b */
[----:B------:R-:W-:Y:S01]  /*6aa0*/  FMUL R14, R47, R18 ;  /* 0x000000122f0e7220 */ /* 0x000fe20000400000 */
[----:B------:R-:W-:Y:S01]  /*6ab0*/  FFMA R15, R49, R57, R15 ;  /* 0x00000039310f7223 */ /* 0x000fe2000000000f */
[----:B------:R-:W-:Y:S01]  /*6ac0*/  FMUL R19, R47, R19 ;  /* 0x000000132f137220 */ /* 0x000fe20000400000 */
[----:B------:R-:W-:Y:S01]  /*6ad0*/  F2FP.BF16.F32.PACK_AB R7, R2, R0 ;  /* 0x000000000207723e */ /* 0x000fe200000010ff */
[----:B------:R-:W-:Y:S01]  /*6ae0*/  FFMA R12, R49, R58, R12 ;  /* 0x0000003a310c7223 */ /* 0x000fe2000000000c */
[----:B------:R-:W-:Y:S01]  /*6af0*/  FMUL R16, R47, R20 ;  /* 0x000000142f107220 */ /* 0x000fe20000400000 */
[----:B------:R-:W-:Y:S01]  /*6b00*/  FFMA R13, R49, R59, R13 ;  /* 0x0000003b310d7223 */ /* 0x000fe2000000000d */
[----:B------:R-:W-:Y:S01]  /*6b10*/  FMUL R17, R47, R21 ;  /* 0x000000152f117220 */ /* 0x000fe20000400000 */
[----:B------:R1:W-:Y:S01]  /*6b20*/  STS.128 [R99+UR8], R4 ;  /* 0x0000000463007988 */ /* 0x0003e20008000c08 */
[----:B------:R-:W-:Y:S01]  /*6b30*/  SHF.L.U32 R68, R71, 0x10, RZ ;  /* 0x0000001047447819 */ /* 0x000fe200000006ff */
[----:B------:R-:W-:Y:S01]  /*6b40*/  FFMA R14, R49, R60, R14 ;  /* 0x0000003c310e7223 */ /* 0x000fe2000000000e */
[----:B------:R-:W-:Y:S01]  /*6b50*/  LOP3.LUT R69, R71, 0xffff0000, RZ, 0xc0, !PT ;  /* 0xffff000047457812 */ /* 0x000fe200078ec0ff */
[----:B------:R-:W-:Y:S01]  /*6b60*/  FMUL R18, R47, R22 ;  /* 0x000000162f127220 */ /* 0x000fe20000400000 */
[----:B------:R-:W-:Y:S01]  /*6b70*/  SHF.L.U32 R70, R76, 0x10, RZ ;  /* 0x000000104c467819 */ /* 0x000fe200000006ff */
[----:B------:R-:W-:Y:S01]  /*6b80*/  FFMA R19, R49, R61, R19 ;  /* 0x0000003d31137223 */ /* 0x000fe20000000013 */
[----:B------:R-:W-:Y:S01]  /*6b90*/  FMUL R23, R47, R23 ;  /* 0x000000172f177220 */ /* 0x000fe20000400000 */
[----:B------:R-:W-:Y:S01]  /*6ba0*/  FFMA R16, R49, R62, R16 ;  /* 0x0000003e31107223 */ /* 0x000fe20000000010 */
[----:B------:R-:W-:Y:S01]  /*6bb0*/  FMUL R20, R47, R24 ;  /* 0x000000182f147220 */ /* 0x000fe20000400000 */
[----:B------:R-:W-:Y:S01]  /*6bc0*/  FFMA R17, R49, R63, R17 ;  /* 0x0000003f31117223 */ /* 0x000fe20000000011 */
[----:B------:R-:W-:Y:S01]  /*6bd0*/  FMUL R21, R47, R25 ;  /* 0x000000192f157220 */ /* 0x000fe20000400000 */
[----:B------:R-:W-:Y:S01]  /*6be0*/  FFMA R18, R49, R64, R18 ;  /* 0x0000004031127223 */ /* 0x000fe20000000012 */
[----:B------:R-:W-:Y:S01]  /*6bf0*/  FMUL R22, R47, R26 ;  /* 0x0000001a2f167220 */ /* 0x000fe20000400000 */
[----:B------:R-:W-:Y:S01]  /*6c00*/  F2FP.BF16.F32.PACK_AB R8, R10, R3 ;  /* 0x000000030a08723e */ /* 0x000fe200000010ff */
[----:B------:R-:W-:Y:S01]  /*6c10*/  FFMA R23, R49, R65, R23 ;  /* 0x0000004131177223 */ /* 0x000fe20000000017 */
[----:B------:R-:W-:Y:S01]  /*6c20*/  F2FP.BF16.F32.PACK_AB R9, R15, R11 ;  /* 0x0000000b0f09723e */ /* 0x000fe200000010ff */
[----:B------:R-:W-:Y:S01]  /*6c30*/  FMUL R27, R47, R27 ;  /* 0x0000001b2f1b7220 */ /* 0x000fe20000400000 */
[----:B------:R-:W-:Y:S01]  /*6c40*/  F2FP.BF16.F32.PACK_AB R10, R13, R12 ;  /* 0x0000000c0d0a723e */ /* 0x000fe200000010ff */
[----:B------:R-:W-:Y:S01]  /*6c50*/  FFMA R20, R49, R66, R20 ;  /* 0x0000004231147223 */ /* 0x000fe20000000014 */
[----:B------:R-:W-:Y:S01]  /*6c60*/  F2FP.BF16.F32.PACK_AB R11, R19, R14 ;  /* 0x0000000e130b723e */ /* 0x000fe200000010ff */
[----:B------:R-:W-:Y:S01]  /*6c70*/  FMUL R24, R47, R28 ;  /* 0x0000001c2f187220 */ /* 0x000fe20000400000 */
[----:B------:R-:W-:Y:S01]  /*6c80*/  LOP3.LUT R71, R76, 0xffff0000, RZ, 0xc0, !PT ;  /* 0xffff00004c477812 */ /* 0x000fe200078ec0ff */
[----:B------:R-:W-:Y:S01]  /*6c90*/  FFMA R21, R49, R67, R21 ;  /* 0x0000004331157223 */ /* 0x000fe20000000015 */
[----:B------:R-:W-:Y:S01]  /*6ca0*/  SHF.L.U32 R72, R77, 0x10, RZ ;  /* 0x000000104d487819 */ /* 0x000fe200000006ff */
[----:B------:R1:W-:Y:S01]  /*6cb0*/  STS.128 [R106+0x10], R8 ;  /* 0x000010086a007388 */ /* 0x0003e20000000c00 */
[----:B------:R-:W-:Y:S01]  /*6cc0*/  FMUL R25, R47, R29 ;  /* 0x0000001d2f197220 */ /* 0x000fe20000400000 */
[----:B------:R-:W-:Y:S01]  /*6cd0*/  FFMA R22, R49, R68, R22 ;  /* 0x0000004431167223 */ /* 0x000fe20000000016 */
[----:B------:R-:W-:Y:S01]  /*6ce0*/  LOP3.LUT R73, R77, 0xffff0000, RZ, 0xc0, !PT ;  /* 0xffff00004d497812 */ /* 0x000fe200078ec0ff */
[----:B------:R-:W-:Y:S01]  /*6cf0*/  FMUL R26, R47, R30 ;  /* 0x0000001e2f1a7220 */ /* 0x000fe20000400000 */
[----:B------:R-:W-:Y:S01]  /*6d00*/  FFMA R27, R49, R69, R27 ;  /* 0x00000045311b7223 */ /* 0x000fe2000000001b */
[----:B------:R-:W-:Y:S01]  /*6d10*/  FMUL R31, R47, R31 ;  /* 0x0000001f2f1f7220 */ /* 0x000fe20000400000 */
[----:B------:R-:W-:Y:S01]  /*6d20*/  FFMA R24, R49, R70, R24 ;  /* 0x0000004631187223 */ /* 0x000fe20000000018 */
[----:B------:R-:W-:Y:S01]  /*6d30*/  FMUL R28, R47, R32 ;  /* 0x000000202f1c7220 */ /* 0x000fe20000400000 */
[----:B------:R-:W-:Y:S01]  /*6d40*/  FFMA R25, R49, R71, R25 ;  /* 0x0000004731197223 */ /* 0x000fe20000000019 */
[----:B------:R-:W-:Y:S01]  /*6d50*/  SHF.L.U32 R76, R79, 0x10, RZ ;  /* 0x000000104f4c7819 */ /* 0x000fe200000006ff */
[----:B------:R-:W-:Y:S01]  /*6d60*/  FMUL R29, R47, R33 ;  /* 0x000000212f1d7220 */ /* 0x000fe20000400000 */
[----:B------:R-:W-:Y:S01]  /*6d70*/  F2FP.BF16.F32.PACK_AB R16, R17, R16 ;  /* 0x000000101110723e */ /* 0x000fe200000010ff */
[----:B------:R-:W-:Y:S01]  /*6d80*/  FFMA R26, R49, R72, R26 ;  /* 0x00000048311a7223 */ /* 0x000fe2000000001a */
[----:B------:R-:W-:Y:S01]  /*6d90*/  LOP3.LUT R77, R79, 0xffff0000, RZ, 0xc0, !PT ;  /* 0xffff00004f4d7812 */ /* 0x000fe200078ec0ff */
[----:B------:R-:W-:Y:S01]  /*6da0*/  FMUL R30, R47, R34 ;  /* 0x000000222f1e7220 */ /* 0x000fe20000400000 */
[----:B------:R-:W-:Y:S01]  /*6db0*/  F2FP.BF16.F32.PACK_AB R17, R23, R18 ;  /* 0x000000121711723e */ /* 0x000fe200000010ff */
[----:B------:R-:W-:Y:S01]  /*6dc0*/  FFMA R31, R49, R73, R31 ;  /* 0x00000049311f7223 */ /* 0x000fe2000000001f */
[----:B------:R-:W-:Y:S01]  /*6dd0*/  FMUL R35, R47, R35 ;  /* 0x000000232f237220 */ /* 0x000fe20000400000 */
[----:B------:R-:W-:Y:S01]  /*6de0*/  F2FP.BF16.F32.PACK_AB R18, R21, R20 ;  /* 0x000000141512723e */ /* 0x000fe200000010ff */
[----:B------:R-:W-:Y:S01]  /*6df0*/  FFMA R28, R49, R74, R28 ;  /* 0x0000004a311c7223 */ /* 0x000fe2000000001c */
[----:B------:R-:W-:Y:S01]  /*6e00*/  F2FP.BF16.F32.PACK_AB R19, R27, R22 ;  /* 0x000000161b13723e */ /* 0x000fe200000010ff */
[C---:B------:R-:W-:Y:S01]  /*6e10*/  FFMA R29, R49.reuse, R75, R29 ;  /* 0x0000004b311d7223 */ /* 0x040fe2000000001d */
[C---:B------:R-:W-:Y:S01]  /*6e20*/  FFMA R30, R49.reuse, R76, R30 ;  /* 0x0000004c311e7223 */ /* 0x040fe2000000001e */
[----:B------:R-:W-:Y:S01]  /*6e30*/  FFMA R35, R49, R77, R35 ;  /* 0x0000004d31237223 */ /* 0x000fe20000000023 */
[----:B------:R-:W-:Y:S01]  /*6e40*/  F2FP.BF16.F32.PACK_AB R24, R25, R24 ;  /* 0x000000181918723e */ /* 0x000fe200000010ff */
[----:B------:R1:W-:Y:S01]  /*6e50*/  STS.128 [R105+0x20], R16 ;  /* 0x0000201069007388 */ /* 0x0003e20000000c00 */
[----:B------:R-:W-:Y:S02]  /*6e60*/  F2FP.BF16.F32.PACK_AB R25, R31, R26 ;  /* 0x0000001a1f19723e */ /* 0x000fe400000010ff */
[----:B------:R-:W-:Y:S02]  /*6e70*/  F2FP.BF16.F32.PACK_AB R26, R29, R28 ;  /* 0x0000001c1d1a723e */ /* 0x000fe400000010ff */
[----:B------:R-:W-:Y:S02]  /*6e80*/  F2FP.BF16.F32.PACK_AB R27, R35, R30 ;  /* 0x0000001e231b723e */ /* 0x000fe400000010ff */
[----:B------:R-:W-:Y:S05]  /*6e90*/  IADD3 R0, PT, PT, R98, R106, RZ ;  /* 0x0000006a62007210 */ /* 0x000fea0007ffe0ff */
        /* <DEDUP_REMOVED lines=9> */
[----:B------:R-:W-:Y:S02]  /*6f30*/  UIADD3 UR10, UP0, UPT, UR54, 0x680, URZ ;  /* 0x00000680360a7890 */ /* 0x000fe4000ff1e0ff */
[----:B------:R-:W-:Y:S02]  /*6f40*/  UIADD3 UR5, UPT, UPT, UR41, 0x20, URZ ;  /* 0x0000002029057890 */ /* 0x000fe4000fffe0ff */
[----:B------:R-:W-:Y:S02]  /*6f50*/  UIADD3 UR4, UPT, UPT, UR48, 0x200, UR8 ;  /* 0x0000020030047890 */ /* 0x000fe4000fffe008 */
[----:B------:R-:W-:Y:S01]  /*6f60*/  UIADD3.X UR11, UPT, UPT, URZ, UR55, URZ, UP0, !UPT ;  /* 0x00000037ff0b7290 */ /* 0x000fe200087fe4ff */
[----:B------:R-:W-:Y:S01]  /*6f70*/  UMOV UR6, UR42 ;  /* 0x0000002a00067c82 */ /* 0x000fe20008000000 */
[----:B------:R-:W-:Y:S07]  /*6f80*/  UMOV UR7, UR36 ;  /* 0x0000002400077c82 */ /* 0x000fee0008000000 */
[----:B------:R2:W-:Y:S02]  /*6f90*/  UTMASTG.3D [UR4], [UR10] ;  /* 0x000000040a0073b5 */ /* 0x0005e40008010000 */
[----:B--2---:R0:W-:Y:S02]  /*6fa0*/  UTMACMDFLUSH ;  /* 0x00000000000079b7 */ /* 0x0041e40000000000 */
.L_x_105:
[----:B------:R-:W-:Y:S05]  /*6fb0*/  BSYNC.RECONVERGENT B0 ;  /* 0x0000000000007941 */ /* 0x000fea0003800200 */
.L_x_104:
[----:B------:R-:W-:Y:S01]  /*6fc0*/  UIADD3 UR43, UPT, UPT, UR43, 0x1, URZ ;  /* 0x000000012b2b7890 */ /* 0x000fe2000fffe0ff */
[----:B------:R-:W-:Y:S03]  /*6fd0*/  BSSY.RECONVERGENT B0, `(.L_x_106) ;  /* 0x0000008000007945 */ /* 0x000fe60003800200 */
[----:B------:R-:W-:Y:S04]  /*6fe0*/  UISETP.NE.AND UP0, UPT, UR43, 0x3, UPT ;  /* 0x000000032b00788c */ /* 0x000fe8000bf05270 */
[----:B------:R-:W-:Y:S02]  /*6ff0*/  UISETP.EQ.XOR UP1, UPT, UR40, 0x3, !UP0 ;  /* 0x000000032800788c */ /* 0x000fe4000c722a70 */
[----:B------:R-:W-:Y:S02]  /*7000*/  USEL UR56, UR43, URZ, UP0 ;  /* 0x000000ff2b387287 */ /* 0x000fe40008000000 */
[----:B------:R-:W-:Y:S04]  /*7010*/  USEL UR4, URZ, 0x1, !UP1 ;  /* 0x00000001ff047887 */ /* 0x000fe8000c800000 */
[----:B------:R-:W-:Y:S01]  /*7020*/  ULOP3.LUT UR51, UR51, UR4, URZ, 0x3c, !UPT ;  /* 0x0000000433337292 */ /* 0x000fe2000f8e3cff */
[----:B------:R-:W-:Y:S11]  /*7030*/  @P0 BRA `(.L_x_107) ;  /* 0x0000000000040947 */ /* 0x000ff60003800000 */
[----:B------:R-:W-:Y:S04]  /*7040*/  DEPBAR.LE SB0, 0x1 ;  /* 0x000080400000791a */ /* 0x000fe80000000000 */
.L_x_107:
[----:B------:R-:W-:Y:S05]  /*7050*/  BSYNC.RECONVERGENT B0 ;  /* 0x0000000000007941 */ /* 0x000fea0003800200 */
.L_x_106:
[----:B------:R-:W-:Y:S01]  /*7060*/  BAR.SYNC.DEFER_BLOCKING 0x1, 0x80 ;  /* 0x0042000000007b1d */ /* 0x000fe20000010000 */
[----:B------:R-:W-:Y:S01]  /*7070*/  UISETP.NE.AND UP0, UPT, UR50, -0x2, UPT ;  /* 0xfffffffe3200788c */ /* 0x000fe2000bf05270 */
[----:B------:R-:W-:Y:S08]  /*7080*/  IADD3 R45, PT, PT, R45, 0x1, RZ ;  /* 0x000000012d2d7810 */ /* 0x000ff00007ffe0ff */
[----:B------:R-:W-:Y:S05]  /*7090*/  BRA.U !UP0, `(.L_x_108) ;  /* 0x0000000108287547 */ /* 0x000fea000b800000 */
[----:B------:R-:W-:Y:S01]  /*70a0*/  ISETP.NE.AND P0, PT, R104, RZ, PT ;  /* 0x000000ff6800720c */ /* 0x000fe20003f05270 */
[----:B------:R-:W-:Y:S01]  /*70b0*/  IMAD.U32 R2, RZ, RZ, UR49 ;  /* 0x00000031ff027e24 */ /* 0x000fe2000f8e00ff */
[----:B------:R-:W-:Y:S01]  /*70c0*/  UIADD3 UR49, UPT, UPT, UR49, 0x1, URZ ;  /* 0x0000000131317890 */ /* 0x000fe2000fffe0ff */
[----:B-1----:R-:W-:Y:S03]  /*70d0*/  IMAD.U32 R0, RZ, RZ, UR37 ;  /* 0x00000025ff007e24 */ /* 0x002fe6000f8e00ff */
[----:B------:R-:W-:Y:S04]  /*70e0*/  UISETP.NE.AND UP0, UPT, UR49, 0x3, UPT ;  /* 0x000000033100788c */ /* 0x000fe8000bf05270 */
[----:B------:R-:W-:Y:S03]  /*70f0*/  USEL UR49, UR49, URZ, UP0 ;  /* 0x000000ff31317287 */ /* 0x000fe60008000000 */
[----:B------:R-:W-:Y:S05]  /*7100*/  @P0 LEA R2, R2, UR48, 0x3 ;  /* 0x0000003002020c11 */ /* 0x000fea000f8e18ff */
[----:B------:R-:W-:Y:S05]  /*7110*/  @P0 VIADD R2, R2, 0x48 ;  /* 0x0000004802020836 */ /* 0x000fea0000000000 */
[----:B------:R-:W-:Y:S04]  /*7120*/  @P0 PRMT R0, R0, 0x654, R2 ;  /* 0x0000065400000816 */ /* 0x000fe80000000002 */
[----:B------:R2:W-:Y:S03]  /*7130*/  @P0 SYNCS.ARRIVE.TRANS64.RED.A1T0 RZ, [R0+URZ], RZ ;  /* 0x000000ff00ff09a7 */ /* 0x0005e600081004ff */
.L_x_108:
[----:B------:R-:W-:Y:S01]  /*7140*/  ISETP.NE.AND P2, PT, R101, RZ, PT ;  /* 0x000000ff6500720c */ /* 0x000fe20003f45270 */
[----:B------:R-:W-:Y:S01]  /*7150*/  UIADD3 UR50, UPT, UPT, UR50, 0x2, URZ ;  /* 0x0000000232327890 */ /* 0x000fe2000fffe0ff */
[----:B------:R-:W-:Y:S01]  /*7160*/  ISETP.NE.AND P0, PT, R103, 0x2, PT ;  /* 0x000000026700780c */ /* 0x000fe20003f05270 */
[----:B------:R-:W-:Y:S01]  /*7170*/  IMAD.IADD R14, R43, 0x1, R86 ;  /* 0x000000012b0e7824 */ /* 0x000fe200078e0256 */
[----:B------:R-:W-:Y:S01]  /*7180*/  ISETP.NE.AND P1, PT, R45, 0x4, PT ;  /* 0x000000042d00780c */ /* 0x000fe20003f25270 */
[----:B------:R-:W-:Y:S01]  /*7190*/  IMAD.IADD R15, R44, 0x1, R87 ;  /* 0x000000012c0f7824 */ /* 0x000fe200078e0257 */
[----:B------:R-:W-:Y:S02]  /*71a0*/  SEL R2, RZ, 0x1, P0 ;  /* 0x00000001ff027807 */ /* 0x000fe40000000000 */
[----:B-12---:R-:W-:Y:S02]  /*71b0*/  SEL R0, RZ, 0x1, P1 ;  /* 0x00000001ff007807 */ /* 0x006fe40000800000 */
[----:B------:R-:W-:Y:S02]  /*71c0*/  LOP3.LUT R96, R96, R2, RZ, 0x3c, !PT ;  /* 0x0000000260607212 */ /* 0x000fe400078e3cff */
[----:B------:R-:W-:Y:S02]  /*71d0*/  LOP3.LUT R97, R97, R0, RZ, 0x3c, !PT ;  /* 0x0000000061617212 */ /* 0x000fe400078e3cff */
[----:B------:R-:W-:Y:S02]  /*71e0*/  @P2 R2UR UR36, R95 ;  /* 0x000000005f2422ca */ /* 0x000fe400000e0000 */
[----:B------:R-:W-:Y:S02]  /*71f0*/  SEL R103, R103, RZ, P0 ;  /* 0x000000ff67677207 */ /* 0x000fe40000000000 */
[----:B------:R-:W-:Y:S01]  /*7200*/  SEL R45, R45, RZ, P1 ;  /* 0x000000ff2d2d7207 */ /* 0x000fe20000800000 */
[----:B------:R-:W-:Y:S10]  /*7210*/  @P2 BRA `(.L_x_109) ;  /* 0xffffffd800042947 */ /* 0x000ff4000383ffff */
[----:B------:R-:W-:-:S09]  /*7220*/  UISETP.NE.AND UP0, UPT, UR53, URZ, UPT ;  /* 0x000000ff3500728c */ /* 0x000fd2000bf05270 */
[----:B------:R-:W-:Y:S05]  /*7230*/  BRA.U !UP0, `(.L_x_110) ;  /* 0x0000000108487547 */ /* 0x000fea000b800000 */
[----:B------:R-:W1:Y:S02]  /*7240*/  LDCU.64 UR4, c[0x0][0x890] ;  /* 0x00011200ff0477ac */ /* 0x000e640008000a00 */
[----:B-1----:R-:W-:-:S04]  /*7250*/  UISETP.NE.U32.AND UP0, UPT, UR4, URZ, UPT ;  /* 0x000000ff0400728c */ /* 0x002fc8000bf05070 */
[----:B------:R-:W-:-:S09]  /*7260*/  UISETP.NE.AND.EX UP0, UPT, UR5, URZ, UPT, UP0 ;  /* 0x000000ff0500728c */ /* 0x000fd2000bf05300 */
[----:B------:R-:W-:Y:S05]  /*7270*/  BRA.U UP0, `(.L_x_111) ;  /* 0x00000001000c7547 */ /* 0x000fea000b800000 */
[----:B------:R-:W-:-:S13]  /*7280*/  FSETP.NEU.AND P0, PT, R49, RZ, PT ;  /* 0x000000ff3100720b */ /* 0x000fda0003f0d000 */
[----:B------:R-:W-:Y:S05]  /*7290*/  @!P0 EXIT ;  /* 0x000000000000894d */ /* 0x000fea0003800000 */
[----:B------:R-:W-:Y:S05]  /*72a0*/  BRA `(.L_x_110) ;  /* 0x00000000002c7947 */ /* 0x000fea0003800000 */
.L_x_111:
[----:B------:R-:W-:Y:S01]  /*72b0*/  ISETP.NE.AND P0, PT, R102, RZ, PT ;  /* 0x000000ff6600720c */ /* 0x000fe20003f05270 */
[----:B------:R-:W-:-:S12]  /*72c0*/  BSSY.RECONVERGENT B0, `(.L_x_110) ;  /* 0x0000009000007945 */ /* 0x000fd80003800200 */
[----:B------:R-:W-:Y:S05]  /*72d0*/  @P0 BRA `(.L_x_112) ;  /* 0x0000000000140947 */ /* 0x000fea0003800000 */
[----:B------:R-:W1:Y:S02]  /*72e0*/  LDCU.64 UR4, c[0x0][0x888] ;  /* 0x00011100ff0477ac */ /* 0x000e640008000a00 */
[----:B-1----:R-:W-:-:S04]  /*72f0*/  ISETP.NE.U32.AND P0, PT, RZ, UR4, PT ;  /* 0x00000004ff007c0c */ /* 0x002fc8000bf05070 */
[----:B------:R-:W-:-:S13]  /*7300*/  ISETP.NE.AND.EX P0, PT, RZ, UR5, PT, P0 ;  /* 0x00000005ff007c0c */ /* 0x000fda000bf05300 */
[----:B------:R-:W-:Y:S05]  /*7310*/  @!P0 EXIT ;  /* 0x000000000000894d */ /* 0x000fea0003800000 */
[----:B------:R-:W-:Y:S05]  /*7320*/  BRA `(.L_x_113) ;  /* 0x0000000000087947 */ /* 0x000fea0003800000 */
.L_x_112:
[----:B------:R-:W-:-:S13]  /*7330*/  FSETP.NEU.AND P0, PT, R49, RZ, PT ;  /* 0x000000ff3100720b */ /* 0x000fda0003f0d000 */
[----:B------:R-:W-:Y:S05]  /*7340*/  @!P0 EXIT ;  /* 0x000000000000894d */ /* 0x000fea0003800000 */
.L_x_113:
[----:B------:R-:W-:Y:S05]  /*7350*/  BSYNC.RECONVERGENT B0 ;  /* 0x0000000000007941 */ /* 0x000fea0003800200 */
.L_x_110:
[----:B------:R-:W-:Y:S01]  /*7360*/  ULEA UR4, UR49, UR48, 0x3 ;  /* 0x0000003031047291 */ /* 0x000fe2000f8e18ff */
[----:B------:R-:W-:-:S04]  /*7370*/  DEPBAR.LE SB0, 0x0 ;  /* 0x000080000000791a */ /* 0x000fc80000000000 */
[----:B------:R-:W-:-:S04]  /*7380*/  UIADD3 UR4, UPT, UPT, UR4, 0x48, URZ ;  /* 0x0000004804047890 */ /* 0x000fc8000fffe0ff */
[----:B------:R-:W-:-:S09]  /*7390*/  UPRMT UR4, UR37, 0x654, UR4 ;  /* 0x0000065425047896 */ /* 0x000fd20008000004 */
[----:B------:R-:W-:Y:S01]  /*73a0*/  SYNCS.ARRIVE.TRANS64.RED.A1T0 RZ, [UR4], RZ ;  /* 0x000000ffffff79a7 */ /* 0x000fe20008100404 */
[----:B------:R-:W-:Y:S05]  /*73b0*/  EXIT ;  /* 0x000000000000794d */ /* 0x000fea0003800000 */
.L_x_19:
[----:B--2---:R2:W1:Y:S02]  /*73c0*/  SYNCS.PHASECHK.TRANS64.TRYWAIT P0, [R2+URZ+0xe0], R3 ;  /* 0x0000e003020075a7 */ /* 0x00446400080011ff */
[----:B-1----:R-:W-:Y:S05]  /*73d0*/  @!P0 NANOSLEEP.SYNCS 0x989680 ;  /* 0x009896800000895d */ /* 0x002fea0003900000 */
[----:B------:R-:W1:Y:S02]  /*73e0*/  @!P0 SYNCS.PHASECHK.TRANS64 P0, [R2+URZ+0xe0], R3 ;  /* 0x0000e003020085a7 */ /* 0x000e6400080010ff */
[----:B-1----:R-:W-:Y:S05]  /*73f0*/  @!P0 BRA `(.L_x_19) ;  /* 0xfffffffc00f08947 */ /* 0x002fea000383ffff */
[----:B------:R-:W-:Y:S05]  /*7400*/  BRA `(.L_x_114) ;  /* 0xffffffa000647947 */ /* 0x000fea000383ffff */
.L_x_22:
[----:B-1----:R-:W-:-:S07]  /*7410*/  MOV R2, UR33 ;  /* 0x0000002100027c02 */ /* 0x002fce0008000f00 */
.L_x_115:
[----:B-1----:R1:W2:Y:S02]  /*7420*/  SYNCS.PHASECHK.TRANS64.TRYWAIT P0, [R2+URZ+0x18], R4 ;  /* 0x00001804020075a7 */ /* 0x0022a400080011ff */
[----:B--2---:R-:W-:Y:S05]  /*7430*/  @!P0 NANOSLEEP.SYNCS 0x989680 ;  /* 0x009896800000895d */ /* 0x004fea0003900000 */
[----:B------:R-:W2:Y:S02]  /*7440*/  @!P0 SYNCS.PHASECHK.TRANS64 P0, [R2+URZ+0x18], R4 ;  /* 0x00001804020085a7 */ /* 0x000ea400080010ff */
[----:B--2---:R-:W-:Y:S05]  /*7450*/  @!P0 BRA `(.L_x_115) ;  /* 0xfffffffc00f08947 */ /* 0x004fea000383ffff */
[----:B------:R-:W-:Y:S05]  /*7460*/  BRA `(.L_x_21) ;  /* 0xffffffa000b47947 */ /* 0x000fea000383ffff */
.L_x_28:
[----:B-1----:R-:W-:-:S07]  /*7470*/  MOV R2, UR17 ;  /* 0x0000001100027c02 */ /* 0x002fce0008000f00 */
.L_x_116:
[----:B-1----:R1:W2:Y:S02]  /*7480*/  SYNCS.PHASECHK.TRANS64.TRYWAIT P0, [R2+URZ+0x18], R4 ;  /* 0x00001804020075a7 */ /* 0x0022a400080011ff */
[----:B--2---:R-:W-:Y:S05]  /*7490*/  @!P0 NANOSLEEP.SYNCS 0x989680 ;  /* 0x009896800000895d */ /* 0x004fea0003900000 */
[----:B------:R-:W2:Y:S02]  /*74a0*/  @!P0 SYNCS.PHASECHK.TRANS64 P0, [R2+URZ+0x18], R4 ;  /* 0x00001804020085a7 */ /* 0x000ea400080010ff */
[----:B--2---:R-:W-:Y:S05]  /*74b0*/  @!P0 BRA `(.L_x_116) ;  /* 0xfffffffc00f08947 */ /* 0x004fea000383ffff */
[----:B------:R-:W-:Y:S05]  /*74c0*/  BRA `(.L_x_27) ;  /* 0xffffffa4005c7947 */ /* 0x000fea000383ffff */
.L_x_32:
[----:B-1----:R1:W2:Y:S02]  /*74d0*/  SYNCS.PHASECHK.TRANS64.TRYWAIT P0, [R2+URZ+0x70], R3 ;  /* 0x00007003020075a7 */ /* 0x0022a400080011ff */
[----:B--2---:R-:W-:Y:S05]  /*74e0*/  @!P0 NANOSLEEP.SYNCS 0x989680 ;  /* 0x009896800000895d */ /* 0x004fea0003900000 */
[----:B------:R-:W2:Y:S02]  /*74f0*/  @!P0 SYNCS.PHASECHK.TRANS64 P0, [R2+URZ+0x70], R3 ;  /* 0x00007003020085a7 */ /* 0x000ea400080010ff */
[----:B--2---:R-:W-:Y:S05]  /*7500*/  @!P0 BRA `(.L_x_32) ;  /* 0xfffffffc00f08947 */ /* 0x004fea000383ffff */
[----:B------:R-:W-:Y:S05]  /*7510*/  BRA `(.L_x_117) ;  /* 0xffffffa400ec7947 */ /* 0x000fea000383ffff */
.L_x_36:
[----:B----4-:R-:W-:-:S07]  /*7520*/  MOV R0, UR5 ;  /* 0x0000000500007c02 */ /* 0x010fce0008000f00 */
.L_x_118:
[----:B-1----:R1:W2:Y:S02]  /*7530*/  SYNCS.PHASECHK.TRANS64.TRYWAIT P0, [R0+URZ], R2 ;  /* 0x00000002000075a7 */ /* 0x0022a400080011ff */
[----:B--2---:R-:W-:Y:S05]  /*7540*/  @!P0 NANOSLEEP.SYNCS 0x989680 ;  /* 0x009896800000895d */ /* 0x004fea0003900000 */
[----:B------:R-:W2:Y:S02]  /*7550*/  @!P0 SYNCS.PHASECHK.TRANS64 P0, [R0+URZ], R2 ;  /* 0x00000002000085a7 */ /* 0x000ea400080010ff */
[----:B--2---:R-:W-:Y:S05]  /*7560*/  @!P0 BRA `(.L_x_118) ;  /* 0xfffffffc00f08947 */ /* 0x004fea000383ffff */
[----:B------:R-:W-:Y:S05]  /*7570*/  BRA `(.L_x_119) ;  /* 0xffffffac005c7947 */ /* 0x000fea000383ffff */
.L_x_37:
[----:B----4-:R-:W-:-:S07]  /*7580*/  MOV R0, UR5 ;  /* 0x0000000500007c02 */ /* 0x010fce0008000f00 */
.L_x_120:
[----:B-1----:R1:W2:Y:S02]  /*7590*/  SYNCS.PHASECHK.TRANS64.TRYWAIT P0, [R0+URZ], R2 ;  /* 0x00000002000075a7 */ /* 0x0022a400080011ff */
[----:B--2---:R-:W-:Y:S05]  /*75a0*/  @!P0 NANOSLEEP.SYNCS 0x989680 ;  /* 0x009896800000895d */ /* 0x004fea0003900000 */
[----:B------:R-:W2:Y:S02]  /*75b0*/  @!P0 SYNCS.PHASECHK.TRANS64 P0, [R0+URZ], R2 ;  /* 0x00000002000085a7 */ /* 0x000ea400080010ff */
[----:B--2---:R-:W-:Y:S05]  /*75c0*/  @!P0 BRA `(.L_x_120) ;  /* 0xfffffffc00f08947 */ /* 0x004fea000383ffff */
[----:B------:R-:W-:Y:S05]  /*75d0*/  BRA `(.L_x_121) ;  /* 0xffffffac00687947 */ /* 0x000fea000383ffff */
.L_x_40:
[----:B-1----:R1:W2:Y:S02]  /*75e0*/  SYNCS.PHASECHK.TRANS64.TRYWAIT P0, [R0+URZ+0xd0], R4 ;  /* 0x0000d004000075a7 */ /* 0x0022a400080011ff */
[----:B--2---:R-:W-:Y:S05]  /*75f0*/  @!P0 NANOSLEEP.SYNCS 0x989680 ;  /* 0x009896800000895d */ /* 0x004fea0003900000 */
[----:B------:R-:W2:Y:S02]  /*7600*/  @!P0 SYNCS.PHASECHK.TRANS64 P0, [R0+URZ+0xd0], R4 ;  /* 0x0000d004000085a7 */ /* 0x000ea400080010ff */
[----:B--2---:R-:W-:Y:S05]  /*7610*/  @!P0 BRA `(.L_x_40) ;  /* 0xfffffffc00f08947 */ /* 0x004fea000383ffff */
[----:B------:R-:W-:Y:S05]  /*7620*/  BRA `(.L_x_122) ;  /* 0xffffffac00c47947 */ /* 0x000fea000383ffff */
.L_x_41:
[----:B------:R-:W-:-:S07]  /*7630*/  MOV R0, UR5 ;  /* 0x0000000500007c02 */ /* 0x000fce0008000f00 */
.L_x_123:
[----:B-1----:R1:W2:Y:S02]  /*7640*/  SYNCS.PHASECHK.TRANS64.TRYWAIT P0, [R0+URZ+0x80], R5 ;  /* 0x00008005000075a7 */ /* 0x0022a400080011ff */
[----:B--2---:R-:W-:Y:S05]  /*7650*/  @!P0 NANOSLEEP.SYNCS 0x989680 ;  /* 0x009896800000895d */ /* 0x004fea0003900000 */
[----:B------:R-:W2:Y:S02]  /*7660*/  @!P0 SYNCS.PHASECHK.TRANS64 P0, [R0+URZ+0x80], R5 ;  /* 0x00008005000085a7 */ /* 0x000ea400080010ff */
[----:B--2---:R-:W-:Y:S05]  /*7670*/  @!P0 BRA `(.L_x_123) ;  /* 0xfffffffc00f08947 */ /* 0x004fea000383ffff */
[----:B------:R-:W-:Y:S05]  /*7680*/  BRA `(.L_x_124) ;  /* 0xffffffac00d47947 */ /* 0x000fea000383ffff */
.L_x_42:
[----:B-1----:R1:W2:Y:S02]  /*7690*/  SYNCS.PHASECHK.TRANS64.TRYWAIT P1, [R0+URZ+0x70], R4 ;  /* 0x00007004000075a7 */ /* 0x0022a400080211ff */
[----:B--2---:R-:W-:Y:S05]  /*76a0*/  @!P1 NANOSLEEP.SYNCS 0x989680 ;  /* 0x009896800000995d */ /* 0x004fea0003900000 */
[----:B------:R-:W2:Y:S02]  /*76b0*/  @!P1 SYNCS.PHASECHK.TRANS64 P1, [R0+URZ+0x70], R4 ;  /* 0x00007004000095a7 */ /* 0x000ea400080210ff */
[----:B--2---:R-:W-:Y:S05]  /*76c0*/  @!P1 BRA `(.L_x_42) ;  /* 0xfffffffc00f09947 */ /* 0x004fea000383ffff */
[----:B------:R-:W-:Y:S05]  /*76d0*/  BRA `(.L_x_125) ;  /* 0xffffffb000047947 */ /* 0x000fea000383ffff */
.L_x_45:
[----:B------:R-:W-:-:S07]  /*76e0*/  MOV R0, UR5 ;  /* 0x0000000500007c02 */ /* 0x000fce0008000f00 */
.L_x_126:
[----:B-1----:R1:W2:Y:S02]  /*76f0*/  SYNCS.PHASECHK.TRANS64.TRYWAIT P0, [R0+URZ+0x80], R2 ;  /* 0x00008002000075a7 */ /* 0x0022a400080011ff */
[----:B--2---:R-:W-:Y:S05]  /*7700*/  @!P0 NANOSLEEP.SYNCS 0x989680 ;  /* 0x009896800000895d */ /* 0x004fea0003900000 */
[----:B------:R-:W2:Y:S02]  /*7710*/  @!P0 SYNCS.PHASECHK.TRANS64 P0, [R0+URZ+0x80], R2 ;  /* 0x00008002000085a7 */ /* 0x000ea400080010ff */
[----:B--2---:R-:W-:Y:S05]  /*7720*/  @!P0 BRA `(.L_x_126) ;  /* 0xfffffffc00f08947 */ /* 0x004fea000383ffff */
[----:B------:R-:W-:Y:S05]  /*7730*/  BRA `(.L_x_44) ;  /* 0xffffffb000587947 */ /* 0x000fea000383ffff */
.L_x_52:
[----:B-1----:R1:W2:Y:S02]  /*7740*/  SYNCS.PHASECHK.TRANS64.TRYWAIT P1, [R0+URZ+0x70], R2 ;  /* 0x00007002000075a7 */ /* 0x0022a400080211ff */
[----:B--2---:R-:W-:Y:S05]  /*7750*/  @!P1 NANOSLEEP.SYNCS 0x989680 ;  /* 0x009896800000995d */ /* 0x004fea0003900000 */
[----:B------:R-:W2:Y:S02]  /*7760*/  @!P1 SYNCS.PHASECHK.TRANS64 P1, [R0+URZ+0x70], R2 ;  /* 0x00007002000095a7 */ /* 0x000ea400080210ff */
[----:B--2---:R-:W-:Y:S05]  /*7770*/  @!P1 BRA `(.L_x_52) ;  /* 0xfffffffc00f09947 */ /* 0x004fea000383ffff */
[----:B------:R-:W-:Y:S05]  /*7780*/  BRA `(.L_x_127) ;  /* 0xffffffb400c87947 */ /* 0x000fea000383ffff */
.L_x_53:
[----:B------:R-:W-:-:S07]  /*7790*/  MOV R2, UR7 ;  /* 0x0000000700027c02 */ /* 0x000fce0008000f00 */
.L_x_128:
[----:B-1----:R1:W2:Y:S02]  /*77a0*/  SYNCS.PHASECHK.TRANS64.TRYWAIT P0, [R2+URZ+0xb0], R0 ;  /* 0x0000b000020075a7 */ /* 0x0022a400080011ff */
[----:B--2---:R-:W-:Y:S05]  /*77b0*/  @!P0 NANOSLEEP.SYNCS 0x989680 ;  /* 0x009896800000895d */ /* 0x004fea0003900000 */
[----:B------:R-:W2:Y:S02]  /*77c0*/  @!P0 SYNCS.PHASECHK.TRANS64 P0, [R2+URZ+0xb0], R0 ;  /* 0x0000b000020085a7 */ /* 0x000ea400080010ff */
[----:B--2---:R-:W-:Y:S05]  /*77d0*/  @!P0 BRA `(.L_x_128) ;  /* 0xfffffffc00f08947 */ /* 0x004fea000383ffff */
[----:B------:R-:W-:Y:S05]  /*77e0*/  BRA `(.L_x_129) ;  /* 0xffffffb800007947 */ /* 0x000fea000383ffff */
.L_x_56:
[----:B------:R-:W-:Y:S07]  /*77f0*/  MOV R0, UR6 ;  /* 0x0000000600007c02 */ /* 0x000fee0008000f00 */
.L_x_130:
[----:B-1----:R1:W2:Y:S02]  /*7800*/  SYNCS.PHASECHK.TRANS64.TRYWAIT P0, [R0+URZ], R2 ;  /* 0x00000002000075a7 */ /* 0x0022a400080011ff */
[----:B--2---:R-:W-:Y:S05]  /*7810*/  @!P0 NANOSLEEP.SYNCS 0x989680 ;  /* 0x009896800000895d */ /* 0x004fea0003900000 */
[----:B------:R-:W2:Y:S02]  /*7820*/  @!P0 SYNCS.PHASECHK.TRANS64 P0, [R0+URZ], R2 ;  /* 0x00000002000085a7 */ /* 0x000ea400080010ff */
[----:B--2---:R-:W-:Y:S05]  /*7830*/  @!P0 BRA `(.L_x_130) ;  /* 0xfffffffc00f08947 */ /* 0x004fea000383ffff */
[----:B------:R-:W-:Y:S05]  /*7840*/  BRA `(.L_x_55) ;  /* 0xffffffb8001c7947 */ /* 0x000fea000383ffff */
.L_x_59:
[----:B------:R-:W-:-:S07]  /*7850*/  MOV R0, UR6 ;  /* 0x0000000600007c02 */ /* 0x000fce0008000f00 */
.L_x_131:
[----:B--2---:R2:W4:Y:S02]  /*7860*/  SYNCS.PHASECHK.TRANS64.TRYWAIT P0, [R0+URZ], R2 ;  /* 0x00000002000075a7 */ /* 0x00452400080011ff */
[----:B----4-:R-:W-:Y:S05]  /*7870*/  @!P0 NANOSLEEP.SYNCS 0x989680 ;  /* 0x009896800000895d */ /* 0x010fea0003900000 */
[----:B------:R-:W4:Y:S02]  /*7880*/  @!P0 SYNCS.PHASECHK.TRANS64 P0, [R0+URZ], R2 ;  /* 0x00000002000085a7 */ /* 0x000f2400080010ff */
[----:B----4-:R-:W-:Y:S05]  /*7890*/  @!P0 BRA `(.L_x_131) ;  /* 0xfffffffc00f08947 */ /* 0x010fea000383ffff */
[----:B------:R-:W-:Y:S05]  /*78a0*/  BRA `(.L_x_132) ;  /* 0xffffffb800f87947 */ /* 0x000fea000383ffff */
.L_x_60:
[----:B------:R-:W-:-:S07]  /*78b0*/  MOV R0, UR6 ;  /* 0x0000000600007c02 */ /* 0x000fce0008000f00 */
.L_x_133:
[----:B-1----:R1:W2:Y:S02]  /*78c0*/  SYNCS.PHASECHK.TRANS64.TRYWAIT P0, [R0+URZ], R3 ;  /* 0x00000003000075a7 */ /* 0x0022a400080011ff */
[----:B--2---:R-:W-:Y:S05]  /*78d0*/  @!P0 NANOSLEEP.SYNCS 0x989680 ;  /* 0x009896800000895d */ /* 0x004fea0003900000 */
[----:B------:R-:W2:Y:S02]  /*78e0*/  @!P0 SYNCS.PHASECHK.TRANS64 P0, [R0+URZ], R3 ;  /* 0x00000003000085a7 */ /* 0x000ea400080010ff */
[----:B--2---:R-:W-:Y:S05]  /*78f0*/  @!P0 BRA `(.L_x_133) ;  /* 0xfffffffc00f08947 */ /* 0x004fea000383ffff */
[----:B------:R-:W-:Y:S05]  /*7900*/  BRA `(.L_x_134) ;  /* 0xffffffbc00047947 */ /* 0x000fea000383ffff */
.L_x_61:
[----:B------:R-:W-:-:S07]  /*7910*/  MOV R0, UR6 ;  /* 0x0000000600007c02 */ /* 0x000fce0008000f00 */
.L_x_135:
[----:B-1----:R1:W2:Y:S02]  /*7920*/  SYNCS.PHASECHK.TRANS64.TRYWAIT P0, [R0+URZ], R3 ;  /* 0x00000003000075a7 */ /* 0x0022a400080011ff */
[----:B--2---:R-:W-:Y:S05]  /*7930*/  @!P0 NANOSLEEP.SYNCS 0x989680 ;  /* 0x009896800000895d */ /* 0x004fea0003900000 */
[----:B------:R-:W2:Y:S02]  /*7940*/  @!P0 SYNCS.PHASECHK.TRANS64 P0, [R0+URZ], R3 ;  /* 0x00000003000085a7 */ /* 0x000ea400080010ff */
[----:B--2---:R-:W-:Y:S05]  /*7950*/  @!P0 BRA `(.L_x_135) ;  /* 0xfffffffc00f08947 */ /* 0x004fea000383ffff */
[----:B------:R-:W-:Y:S05]  /*7960*/  BRA `(.L_x_136) ;  /* 0xffffffbc00107947 */ /* 0x000fea000383ffff */
.L_x_62:
[----:B-1----:R-:W-:-:S07]  /*7970*/  MOV R0, UR7 ;  /* 0x0000000700007c02 */ /* 0x002fce0008000f00 */
.L_x_137:
[----:B-1----:R1:W2:Y:S02]  /*7980*/  SYNCS.PHASECHK.TRANS64.TRYWAIT P0, [R0+URZ], R2 ;  /* 0x00000002000075a7 */ /* 0x0022a400080011ff */
[----:B--2---:R-:W-:Y:S05]  /*7990*/  @!P0 NANOSLEEP.SYNCS 0x989680 ;  /* 0x009896800000895d */ /* 0x004fea0003900000 */
[----:B------:R-:W2:Y:S02]  /*79a0*/  @!P0 SYNCS.PHASECHK.TRANS64 P0, [R0+URZ], R2 ;  /* 0x00000002000085a7 */ /* 0x000ea400080010ff */
[----:B--2---:R-:W-:Y:S05]  /*79b0*/  @!P0 BRA `(.L_x_137) ;  /* 0xfffffffc00f08947 */ /* 0x004fea000383ffff */
[----:B------:R-:W-:Y:S05]  /*79c0*/  BRA `(.L_x_138) ;  /* 0xffffffbc001c7947 */ /* 0x000fea000383ffff */
.L_x_67:
[----:B--2---:R2:W3:Y:S02]  /*79d0*/  SYNCS.PHASECHK.TRANS64.TRYWAIT P0, [R0+URZ+0x70], R2 ;  /* 0x00007002000075a7 */ /* 0x0044e400080011ff */
[----:B---3--:R-:W-:Y:S05]  /*79e0*/  @!P0 NANOSLEEP.SYNCS 0x989680 ;  /* 0x009896800000895d */ /* 0x008fea0003900000 */
[----:B------:R-:W3:Y:S02]  /*79f0*/  @!P0 SYNCS.PHASECHK.TRANS64 P0, [R0+URZ+0x70], R2 ;  /* 0x00007002000085a7 */ /* 0x000ee400080010ff */
[----:B---3--:R-:W-:Y:S05]  /*7a00*/  @!P0 BRA `(.L_x_67) ;  /* 0xfffffffc00f08947 */ /* 0x008fea000383ffff */
[----:B------:R-:W-:Y:S05]  /*7a10*/  BRA `(.L_x_139) ;  /* 0xffffffc000187947 */ /* 0x000fea000383ffff */
.L_x_70:
[----:B------:R-:W-:Y:S07]  /*7a20*/  MOV R0, UR7 ;  /* 0x0000000700007c02 */ /* 0x000fee0008000f00 */
.L_x_140:
[----:B--2---:R2:W3:Y:S02]  /*7a30*/  SYNCS.PHASECHK.TRANS64.TRYWAIT P0, [R0+URZ+0x68], R2 ;  /* 0x00006802000075a7 */ /* 0x0044e400080011ff */
[----:B---3--:R-:W-:Y:S05]  /*7a40*/  @!P0 NANOSLEEP.SYNCS 0x989680 ;  /* 0x009896800000895d */ /* 0x008fea0003900000 */
[----:B------:R-:W3:Y:S02]  /*7a50*/  @!P0 SYNCS.PHASECHK.TRANS64 P0, [R0+URZ+0x68], R2 ;  /* 0x00006802000085a7 */ /* 0x000ee400080010ff */
[----:B---3--:R-:W-:Y:S05]  /*7a60*/  @!P0 BRA `(.L_x_140) ;  /* 0xfffffffc00f08947 */ /* 0x008fea000383ffff */
[----:B------:R-:W-:Y:S05]  /*7a70*/  BRA `(.L_x_69) ;  /* 0xffffffc000f87947 */ /* 0x000fea000383ffff */
.L_x_73:
[----:B------:R-:W-:Y:S07]  /*7a80*/  MOV R0, UR15 ;  /* 0x0000000f00007c02 */ /* 0x000fee0008000f00 */
.L_x_141:
[----:B-1----:R1:W2:Y:S02]  /*7a90*/  SYNCS.PHASECHK.TRANS64.TRYWAIT P0, [R0+URZ+0x48], R9 ;  /* 0x00004809000075a7 */ /* 0x0022a400080011ff */
[----:B--2---:R-:W-:Y:S05]  /*7aa0*/  @!P0 NANOSLEEP.SYNCS 0x989680 ;  /* 0x009896800000895d */ /* 0x004fea0003900000 */
[----:B------:R-:W2:Y:S02]  /*7ab0*/  @!P0 SYNCS.PHASECHK.TRANS64 P0, [R0+URZ+0x48], R9 ;  /* 0x00004809000085a7 */ /* 0x000ea400080010ff */
[----:B--2---:R-:W-:Y:S05]  /*7ac0*/  @!P0 BRA `(.L_x_141) ;  /* 0xfffffffc00f08947 */ /* 0x004fea000383ffff */
[----:B------:R-:W-:Y:S05]  /*7ad0*/  BRA `(.L_x_142) ;  /* 0xffffffc400707947 */ /* 0x000fea000383ffff */
.L_x_74:
[----:B------:R-:W-:Y:S07]  /*7ae0*/  MOV R0, UR13 ;  /* 0x0000000d00007c02 */ /* 0x000fee0008000f00 */
.L_x_143:
[----:B-1----:R1:W2:Y:S02]  /*7af0*/  SYNCS.PHASECHK.TRANS64.TRYWAIT P0, [R0+URZ+0x48], R14 ;  /* 0x0000480e000075a7 */ /* 0x0022a400080011ff */
[----:B--2---:R-:W-:Y:S05]  /*7b00*/  @!P0 NANOSLEEP.SYNCS 0x989680 ;  /* 0x009896800000895d */ /* 0x004fea0003900000 */
[----:B------:R-:W2:Y:S02]  /*7b10*/  @!P0 SYNCS.PHASECHK.TRANS64 P0, [R0+URZ+0x48], R14 ;  /* 0x0000480e000085a7 */ /* 0x000ea400080010ff */
[----:B--2---:R-:W-:Y:S05]  /*7b20*/  @!P0 BRA `(.L_x_143) ;  /* 0xfffffffc00f08947 */ /* 0x004fea000383ffff */
[----:B------:R-:W-:Y:S05]  /*7b30*/  BRA `(.L_x_144) ;  /* 0xffffffc800107947 */ /* 0x000fea000383ffff */
.L_x_76:
[----:B------:R-:W-:-:S07]  /*7b40*/  MOV R0, UR4 ;  /* 0x0000000400007c02 */ /* 0x000fce0008000f00 */
.L_x_145:
[----:B-1----:R1:W3:Y:S02]  /*7b50*/  SYNCS.PHASECHK.TRANS64.TRYWAIT P0, [R0+URZ], R2 ;  /* 0x00000002000075a7 */ /* 0x0022e400080011ff */
[----:B---3--:R-:W-:Y:S05]  /*7b60*/  @!P0 NANOSLEEP.SYNCS 0x989680 ;  /* 0x009896800000895d */ /* 0x008fea0003900000 */
[----:B------:R-:W3:Y:S02]  /*7b70*/  @!P0 SYNCS.PHASECHK.TRANS64 P0, [R0+URZ], R2 ;  /* 0x00000002000085a7 */ /* 0x000ee400080010ff */
[----:B---3--:R-:W-:Y:S05]  /*7b80*/  @!P0 BRA `(.L_x_145) ;  /* 0xfffffffc00f08947 */ /* 0x008fea000383ffff */
[----:B------:R-:W-:Y:S05]  /*7b90*/  BRA `(.L_x_146) ;  /* 0xffffffc8009c7947 */ /* 0x000fea000383ffff */
.L_x_77:
[----:B------:R-:W-:-:S07]  /*7ba0*/  MOV R0, UR4 ;  /* 0x0000000400007c02 */ /* 0x000fce0008000f00 */
.L_x_147:
[----:B-1----:R1:W3:Y:S02]  /*7bb0*/  SYNCS.PHASECHK.TRANS64.TRYWAIT P0, [R0+URZ], R2 ;  /* 0x00000002000075a7 */ /* 0x0022e400080011ff */
[----:B---3--:R-:W-:Y:S05]  /*7bc0*/  @!P0 NANOSLEEP.SYNCS 0x989680 ;  /* 0x009896800000895d */ /* 0x008fea0003900000 */
[----:B------:R-:W3:Y:S02]  /*7bd0*/  @!P0 SYNCS.PHASECHK.TRANS64 P0, [R0+URZ], R2 ;  /* 0x00000002000085a7 */ /* 0x000ee400080010ff */
[----:B---3--:R-:W-:Y:S05]  /*7be0*/  @!P0 BRA `(.L_x_147) ;  /* 0xfffffffc00f08947 */ /* 0x008fea000383ffff */
[----:B------:R-:W-:Y:S05]  /*7bf0*/  BRA `(.L_x_148) ;  /* 0xffffffc800a87947 */ /* 0x000fea000383ffff */
.L_x_79:
[----:B--2---:R2:W4:Y:S02]  /*7c00*/  SYNCS.PHASECHK.TRANS64.TRYWAIT P0, [R0+URZ+0x70], R2 ;  /* 0x00007002000075a7 */ /* 0x00452400080011ff */
[----:B----4-:R-:W-:Y:S05]  /*7c10*/  @!P0 NANOSLEEP.SYNCS 0x989680 ;  /* 0x009896800000895d */ /* 0x010fea0003900000 */
[----:B------:R-:W4:Y:S02]  /*7c20*/  @!P0 SYNCS.PHASECHK.TRANS64 P0, [R0+URZ+0x70], R2 ;  /* 0x00007002000085a7 */ /* 0x000f2400080010ff */
[----:B----4-:R-:W-:Y:S05]  /*7c30*/  @!P0 BRA `(.L_x_79) ;  /* 0xfffffffc00f08947 */ /* 0x010fea000383ffff */
[----:B------:R-:W-:Y:S05]  /*7c40*/  BRA `(.L_x_149) ;  /* 0xffffffcc008c7947 */ /* 0x000fea000383ffff */
.L_x_89:
[----:B-1----:R1:W3:Y:S02]  /*7c50*/  SYNCS.PHASECHK.TRANS64.TRYWAIT P1, [R0+URZ+0x30], R3 ;  /* 0x00003003000075a7 */ /* 0x0022e400080211ff */
[----:B---3--:R-:W-:Y:S05]  /*7c60*/  @!P1 NANOSLEEP.SYNCS 0x989680 ;  /* 0x009896800000995d */ /* 0x008fea0003900000 */
[----:B------:R-:W3:Y:S02]  /*7c70*/  @!P1 SYNCS.PHASECHK.TRANS64 P1, [R0+URZ+0x30], R3 ;  /* 0x00003003000095a7 */ /* 0x000ee400080210ff */
[----:B---3--:R-:W-:Y:S05]  /*7c80*/  @!P1 BRA `(.L_x_89) ;  /* 0xfffffffc00f09947 */ /* 0x008fea000383ffff */
[----:B------:R-:W-:Y:S05]  /*7c90*/  BRA `(.L_x_88) ;  /* 0xffffffd800bc7947 */ /* 0x000fea000383ffff */
.L_x_91:
[----:B-1----:R1:W4:Y:S02]  /*7ca0*/  SYNCS.PHASECHK.TRANS64.TRYWAIT P0, [R73+URZ+0x90], R2 ;  /* 0x00009002490075a7 */ /* 0x00232400080011ff */
[----:B----4-:R-:W-:Y:S05]  /*7cb0*/  @!P0 NANOSLEEP.SYNCS 0x989680 ;  /* 0x009896800000895d */ /* 0x010fea0003900000 */
[----:B------:R-:W4:Y:S02]  /*7cc0*/  @!P0 SYNCS.PHASECHK.TRANS64 P0, [R73+URZ+0x90], R2 ;  /* 0x00009002490085a7 */ /* 0x000f2400080010ff */
[----:B----4-:R-:W-:Y:S05]  /*7cd0*/  @!P0 BRA `(.L_x_91) ;  /* 0xfffffffc00f08947 */ /* 0x010fea000383ffff */
[----:B------:R-:W-:Y:S05]  /*7ce0*/  BRA `(.L_x_90) ;  /* 0xffffffd800f47947 */ /* 0x000fea000383ffff */
.L_x_102:
[----:B--2---:R2:W4:Y:S02]  /*7cf0*/  SYNCS.PHASECHK.TRANS64.TRYWAIT P0, [R2+URZ+0x30], R107 ;  /* 0x0000306b020075a7 */ /* 0x00452400080011ff */
[----:B----4-:R-:W-:Y:S05]  /*7d00*/  @!P0 NANOSLEEP.SYNCS 0x989680 ;  /* 0x009896800000895d */ /* 0x010fea0003900000 */
[----:B------:R-:W4:Y:S02]  /*7d10*/  @!P0 SYNCS.PHASECHK.TRANS64 P0, [R2+URZ+0x30], R107 ;  /* 0x0000306b020085a7 */ /* 0x000f2400080010ff */
[----:B----4-:R-:W-:Y:S05]  /*7d20*/  @!P0 BRA `(.L_x_102) ;  /* 0xfffffffc00f08947 */ /* 0x010fea000383ffff */
[----:B------:R-:W-:Y:S05]  /*7d30*/  BRA `(.L_x_101) ;  /* 0xffffffe400dc7947 */ /* 0x000fea000383ffff */
        .weak           $__internal_0_$__cuda_sm10x_tcgen05_guardrail_trap_col_being_dealloced_not_returned_by_alloc
        .type           $__internal_0_$__cuda_sm10x_tcgen05_guardrail_trap_col_being_dealloced_not_returned_by_alloc,@function
        .size           $__internal_0_$__cuda_sm10x_tcgen05_guardrail_trap_col_being_dealloced_not_returned_by_alloc,($__internal_1_$__cuda_sm10x_tcgen05_guardrail_trap_phase_invalid_during_alloc - $__internal_0_$__cuda_sm10x_tcgen05_guardrail_trap_col_being_dealloced_not_returned_by_alloc)
$__internal_0_$__cuda_sm10x_tcgen05_guardrail_trap_col_being_dealloced_not_returned_by_alloc:
[----:B------:R-:W-:Y:S05]  /*7d40*/  BPT.TRAP 0x1 ;  /* 0x000000040000795c */ /* 0x000fea0000300000 */
[----:B------:R-:W-:-:S04]  /*7d50*/  HFMA2 R3, -RZ, RZ, 0, 0 ;  /* 0x00000000ff037431 */ /* 0x000fc800000001ff */
[----:B------:R-:W-:Y:S05]  /*7d60*/  RET.REL.NODEC R2 `(_ZN7cutlass13device_kernelINS_4gemm6kernel13GemmUniversalIN4cute5tupleIJiiiiEEENS1_10collective13CollectiveMmaINS1_35MainloopSm100TmaUmmaWarpSpecializedILi3ELi2ELi4ENS5_IJNS4_1CILi1EEESB_SB_EEEEENS5_IJNSA_ILi128EEENSA_ILi64EEESF_EEENS_10bfloat16_tENS5_IJlSB_lEEESH_SI_NS4_8TiledMMAINS4_8MMA_AtomIJNS4_20SM100_MMA_F16BF16_SSISH_SH_fLi128ELi64ELNS4_4UMMA5MajorE0ELSN_0ELNSM_7ScaleInE0ELSO_0EEEEEENS4_6LayoutISC_NS5_IJNSA_ILi0EEESS_SS_EEEEENS5_IJNS4_10UnderscoreESV_SV_EEEEENS4_13SM90_TMA_LOADENS4_14ComposedLayoutINS4_7SwizzleILi3ELi4ELi3EEENS4_18smem_ptr_flag_bitsILi16EEENSR_INS5_IJNSA_ILi8EEESF_EEENS5_IJSF_SB_EEEEEEEvNS4_8identityESY_S18_vS19_EENS_8epilogue10collective18CollectiveEpilogueINS1B_23Sm100TmaWarpSpecializedILi3ELi2ELi32ELb1ELb0EEEJSG_NS5_IJNSR_ISE_SB_EENSR_INSA_ILi32EEESB_EEEEESH_SI_SH_SI_NS1B_6fusion15FusionCallbacksIS1F_NS1K_17LinearCombinationISH_fSH_fLNS_15FloatRoundStyleE2EEESG_S1J_JEEENS4_5SM1004TMEM4LOAD26SM100_TMEM_LOAD_32dp32b32xESY_NSZ_INS10_ILi2ELi4ELi3EEES13_NSR_INS5_IJS14_S1H_EEENS5_IJS1H_SB_EEEEEEENS4_39AutoVectorizingCopyWithAssumedAlignmentILi128EEENS4_14SM90_TMA_STOREES1Y_S20_S20_EEEvvEEEEvNT_6ParamsE) ;  /* 0xffffff8002a47950 */ /* 0x000fea0003c3ffff */
        .weak           $__internal_1_$__cuda_sm10x_tcgen05_guardrail_trap_phase_invalid_during_alloc
        .type           $__internal_1_$__cuda_sm10x_tcgen05_guardrail_trap_phase_invalid_during_alloc,@function
        .size           $__internal_1_$__cuda_sm10x_tcgen05_guardrail_trap_phase_invalid_during_alloc,($__internal_2_$__cuda_sm10x_tcgen05_guardrail_trap_unallocated_columns_being_dealloced - $__internal_1_$__cuda_sm10x_tcgen05_guardrail_trap_phase_invalid_during_alloc)
$__internal_1_$__cuda_sm10x_tcgen05_guardrail_trap_phase_invalid_during_alloc:
[----:B------:R-:W-:Y:S05]  /*7d70*/  BPT.TRAP 0x1 ;  /* 0x000000040000795c */ /* 0x000fea0000300000 */
[----:B------:R-:W-:-:S04]  /*7d80*/  MOV R3, 0x0 ;  /* 0x0000000000037802 */ /* 0x000fc80000000f00 */
[----:B------:R-:W-:Y:S05]  /*7d90*/  RET.REL.NODEC R2 `(_ZN7cutlass13device_kernelINS_4gemm6kernel13GemmUniversalIN4cute5tupleIJiiiiEEENS1_10collective13CollectiveMmaINS1_35MainloopSm100TmaUmmaWarpSpecializedILi3ELi2ELi4ENS5_IJNS4_1CILi1EEESB_SB_EEEEENS5_IJNSA_ILi128EEENSA_ILi64EEESF_EEENS_10bfloat16_tENS5_IJlSB_lEEESH_SI_NS4_8TiledMMAINS4_8MMA_AtomIJNS4_20SM100_MMA_F16BF16_SSISH_SH_fLi128ELi64ELNS4_4UMMA5MajorE0ELSN_0ELNSM_7ScaleInE0ELSO_0EEEEEENS4_6LayoutISC_NS5_IJNSA_ILi0EEESS_SS_EEEEENS5_IJNS4_10UnderscoreESV_SV_EEEEENS4_13SM90_TMA_LOADENS4_14ComposedLayoutINS4_7SwizzleILi3ELi4ELi3EEENS4_18smem_ptr_flag_bitsILi16EEENSR_INS5_IJNSA_ILi8EEESF_EEENS5_IJSF_SB_EEEEEEEvNS4_8identityESY_S18_vS19_EENS_8epilogue10collective18CollectiveEpilogueINS1B_23Sm100TmaWarpSpecializedILi3ELi2ELi32ELb1ELb0EEEJSG_NS5_IJNSR_ISE_SB_EENSR_INSA_ILi32EEESB_EEEEESH_SI_SH_SI_NS1B_6fusion15FusionCallbacksIS1F_NS1K_17LinearCombinationISH_fSH_fLNS_15FloatRoundStyleE2EEESG_S1J_JEEENS4_5SM1004TMEM4LOAD26SM100_TMEM_LOAD_32dp32b32xESY_NSZ_INS10_ILi2ELi4ELi3EEES13_NSR_INS5_IJS14_S1H_EEENS5_IJS1H_SB_EEEEEEENS4_39AutoVectorizingCopyWithAssumedAlignmentILi128EEENS4_14SM90_TMA_STOREES1Y_S20_S20_EEEvvEEEEvNT_6ParamsE) ;  /* 0xffffff8002987950 */ /* 0x000fea0003c3ffff */
        .weak           $__internal_2_$__cuda_sm10x_tcgen05_guardrail_trap_unallocated_columns_being_dealloced
        .type           $__internal_2_$__cuda_sm10x_tcgen05_guardrail_trap_unallocated_columns_being_dealloced,@function
        .size           $__internal_2_$__cuda_sm10x_tcgen05_guardrail_trap_unallocated_columns_being_dealloced,(.L_x_151 - $__internal_2_$__cuda_sm10x_tcgen05_guardrail_trap_unallocated_columns_being_dealloced)
$__internal_2_$__cuda_sm10x_tcgen05_guardrail_trap_unallocated_columns_being_dealloced:
[----:B------:R-:W-:Y:S05]  /*7da0*/  BPT.TRAP 0x1 ;  /* 0x000000040000795c */ /* 0x000fea0000300000 */
[----:B------:R-:W-:-:S04]  /*7db0*/  HFMA2 R3, -RZ, RZ, 0, 0 ;  /* 0x00000000ff037431 */ /* 0x000fc800000001ff */
[----:B------:R-:W-:Y:S05]  /*7dc0*/  RET.REL.NODEC R2 `(_ZN7cutlass13device_kernelINS_4gemm6kernel13GemmUniversalIN4cute5tupleIJiiiiEEENS1_10collective13CollectiveMmaINS1_35MainloopSm100TmaUmmaWarpSpecializedILi3ELi2ELi4ENS5_IJNS4_1CILi1EEESB_SB_EEEEENS5_IJNSA_ILi128EEENSA_ILi64EEESF_EEENS_10bfloat16_tENS5_IJlSB_lEEESH_SI_NS4_8TiledMMAINS4_8MMA_AtomIJNS4_20SM100_MMA_F16BF16_SSISH_SH_fLi128ELi64ELNS4_4UMMA5MajorE0ELSN_0ELNSM_7ScaleInE0ELSO_0EEEEEENS4_6LayoutISC_NS5_IJNSA_ILi0EEESS_SS_EEEEENS5_IJNS4_10UnderscoreESV_SV_EEEEENS4_13SM90_TMA_LOADENS4_14ComposedLayoutINS4_7SwizzleILi3ELi4ELi3EEENS4_18smem_ptr_flag_bitsILi16EEENSR_INS5_IJNSA_ILi8EEESF_EEENS5_IJSF_SB_EEEEEEEvNS4_8identityESY_S18_vS19_EENS_8epilogue10collective18CollectiveEpilogueINS1B_23Sm100TmaWarpSpecializedILi3ELi2ELi32ELb1ELb0EEEJSG_NS5_IJNSR_ISE_SB_EENSR_INSA_ILi32EEESB_EEEEESH_SI_SH_SI_NS1B_6fusion15FusionCallbacksIS1F_NS1K_17LinearCombinationISH_fSH_fLNS_15FloatRoundStyleE2EEESG_S1J_JEEENS4_5SM1004TMEM4LOAD26SM100_TMEM_LOAD_32dp32b32xESY_NSZ_INS10_ILi2ELi4ELi3EEES13_NSR_INS5_IJS14_S1H_EEENS5_IJS1H_SB_EEEEEEENS4_39AutoVectorizingCopyWithAssumedAlignmentILi128EEENS4_14SM90_TMA_STOREES1Y_S20_S20_EEEvvEEEEvNT_6ParamsE) ;  /* 0xffffff80028c7950 */ /* 0x000fea0003c3ffff */
.L_x_150:
[----:B------:R-:W-:-:S00]  /*7dd0*/  BRA `(.L_x_150) ;  /* 0xfffffffc00fc7947 */ /* 0x000fc0000383ffff */
[----:B------:R-:W-:-:S00]  /*7de0*/  NOP ;  /* 0x0000000000007918 */ /* 0x000fc00000000000 */
        /* <DEDUP_REMOVED lines=9> */
.L_x_151:


//--------------------- .nv.global.init           --------------------------
	.section	.nv.global.init,"aw",@progbits
.nv.global.init:
	.type		$str$27,@object
	.size		$str$27,($str$28 - $str$27)
$str$27:
        /*0000*/ 	.byte	0x28, 0x61, 0x64, 0x64, 0x72, 0x65, 0x73, 0x73, 0x20, 0x26, 0x20, 0x6d, 0x61, 0x73, 0x6b, 0x29
        /*0010*/ 	.byte	0x20, 0x3d, 0x3d, 0x20, 0x30, 0x00
	.type		$str$28,@object
	.size		$str$28,($str$26 - $str$28)
$str$28:
        /*0016*/ 	.byte	0x2f, 0x74, 0x6d, 0x70, 0x2f, 0x63, 0x75, 0x74, 0x6c, 0x61, 0x73, 0x73, 0x5f, 0x73, 0x77, 0x65
        /*0026*/ 	.byte	0x65, 0x70, 0x5f, 0x73, 0x72, 0x63, 0x2f, 0x69, 0x6e, 0x63, 0x6c, 0x75, 0x64, 0x65, 0x2f, 0x63
        /*0036*/ 	.byte	0x75, 0x74, 0x65, 0x2f, 0x70, 0x6f, 0x69, 0x6e, 0x74, 0x65, 0x72, 0x5f, 0x66, 0x6c, 0x61, 0x67
        /*0046*/ 	.byte	0x67, 0x65, 0x64, 0x2e, 0x68, 0x70, 0x70, 0x00
	.type		$str$26,@object
	.size		$str$26,($str$25 - $str$26)
$str$26:
        /*004e*/ 	.byte	0x2f, 0x74, 0x6d, 0x70, 0x2f, 0x63, 0x75, 0x74, 0x6c, 0x61, 0x73, 0x73, 0x5f, 0x73, 0x77, 0x65
        /*005e*/ 	.byte	0x65, 0x70, 0x5f, 0x73, 0x72, 0x63, 0x2f, 0x69, 0x6e, 0x63, 0x6c, 0x75, 0x64, 0x65, 0x2f, 0x63
        /*006e*/ 	.byte	0x75, 0x74, 0x65, 0x2f, 0x61, 0x74, 0x6f, 0x6d, 0x2f, 0x63, 0x6f, 0x70, 0x79, 0x5f, 0x74, 0x72
        /*007e*/ 	.byte	0x61, 0x69, 0x74, 0x73, 0x5f, 0x73, 0x6d, 0x31, 0x30, 0x30, 0x2e, 0x68, 0x70, 0x70, 0x00
	.type		$str$25,@object
	.size		$str$25,(__unnamed_1 - $str$25)
$str$25:
        /*008d*/ 	.byte	0x28, 0x28, 0x75, 0x69, 0x6e, 0x74, 0x33, 0x32, 0x5f, 0x74, 0x28, 0x74, 0x68, 0x72, 0x65, 0x61
        /*009d*/ 	.byte	0x64, 0x49, 0x64, 0x78, 0x2e, 0x78, 0x29, 0x20, 0x2f, 0x20, 0x33, 0x32, 0x29, 0x20, 0x25, 0x20
        /*00ad*/ 	.byte	0x34, 0x29, 0x20, 0x3d, 0x3d, 0x20, 0x28, 0x28, 0x28, 0x74, 0x6d, 0x65, 0x6d, 0x5f, 0x61, 0x64
        /*00bd*/ 	.byte	0x64, 0x72, 0x20, 0x3e, 0x3e, 0x20, 0x31, 0x36, 0x29, 0x20, 0x2f, 0x20, 0x33, 0x32, 0x29, 0x20
        /*00cd*/ 	.byte	0x25, 0x20, 0x34, 0x29, 0x00
	.type		__unnamed_1,@object
	.size		__unnamed_1,(__unnamed_2 - __unnamed_1)
__unnamed_1:
        /*00d2*/ 	.byte	0x61, 0x75, 0x74, 0x6f, 0x20, 0x63, 0x75, 0x74, 0x65, 0x3a, 0x3a, 0x61, 0x73, 0x5f, 0x70, 0x6f
        /* <DEDUP_REMOVED lines=24> */
        /*0262*/ 	.byte	0x34, 0x30, 0x39, 0x36, 0x3e, 0x3e, 0x3e, 0x3e, 0x5d, 0x00
	.type		__unnamed_2,@object
	.size		__unnamed_2,(.L_2 - __unnamed_2)
__unnamed_2:
        /* <DEDUP_REMOVED lines=42> */
        /*050c*/ 	.byte	0x3e, 0x3e, 0x5d, 0x00
.L_2:


//--------------------- .nv.shared._ZN7cutlass13device_kernelINS_4gemm6kernel13GemmUniversalIN4cute5tupleIJiiiiEEENS1_10collective13CollectiveMmaINS1_35MainloopSm100TmaUmmaWarpSpecializedILi3ELi2ELi4ENS5_IJNS4_1CILi1EEESB_SB_EEEEENS5_IJNSA_ILi128EEENSA_ILi64EEESF_EEENS_10bfloat16_tENS5_IJlSB_lEEESH_SI_NS4_8TiledMMAINS4_8MMA_AtomIJNS4_20SM100_MMA_F16BF16_SSISH_SH_fLi128ELi64ELNS4_4UMMA5MajorE0ELSN_0ELNSM_7ScaleInE0ELSO_0EEEEEENS4_6LayoutISC_NS5_IJNSA_ILi0EEESS_SS_EEEEENS5_IJNS4_10UnderscoreESV_SV_EEEEENS4_13SM90_TMA_LOADENS4_14ComposedLayoutINS4_7SwizzleILi3ELi4ELi3EEENS4_18smem_ptr_flag_bitsILi16EEENSR_INS5_IJNSA_ILi8EEESF_EEENS5_IJSF_SB_EEEEEEEvNS4_8identityESY_S18_vS19_EENS_8epilogue10collective18CollectiveEpilogueINS1B_23Sm100TmaWarpSpecializedILi3ELi2ELi32ELb1ELb0EEEJSG_NS5_IJNSR_ISE_SB_EENSR_INSA_ILi32EEESB_EEEEESH_SI_SH_SI_NS1B_6fusion15FusionCallbacksIS1F_NS1K_17LinearCombinationISH_fSH_fLNS_15FloatRoundStyleE2EEESG_S1J_JEEENS4_5SM1004TMEM4LOAD26SM100_TMEM_LOAD_32dp32b32xESY_NSZ_INS10_ILi2ELi4ELi3EEES13_NSR_INS5_IJS14_S1H_EEENS5_IJS1H_SB_EEEEEEENS4_39AutoVectorizingCopyWithAssumedAlignmentILi128EEENS4_14SM90_TMA_STOREES1Y_S20_S20_EEEvvEEEEvNT_6ParamsE --------------------------
	.section	.nv.shared._ZN7cutlass13device_kernelINS_4gemm6kernel13GemmUniversalIN4cute5tupleIJiiiiEEENS1_10collective13CollectiveMmaINS1_35MainloopSm100TmaUmmaWarpSpecializedILi3ELi2ELi4ENS5_IJNS4_1CILi1EEESB_SB_EEEEENS5_IJNSA_ILi128EEENSA_ILi64EEESF_EEENS_10bfloat16_tENS5_IJlSB_lEEESH_SI_NS4_8TiledMMAINS4_8MMA_AtomIJNS4_20SM100_MMA_F16BF16_SSISH_SH_fLi128ELi64ELNS4_4UMMA5MajorE0ELSN_0ELNSM_7ScaleInE0ELSO_0EEEEEENS4_6LayoutISC_NS5_IJNSA_ILi0EEESS_SS_EEEEENS5_IJNS4_10UnderscoreESV_SV_EEEEENS4_13SM90_TMA_LOADENS4_14ComposedLayoutINS4_7SwizzleILi3ELi4ELi3EEENS4_18smem_ptr_flag_bitsILi16EEENSR_INS5_IJNSA_ILi8EEESF_EEENS5_IJSF_SB_EEEEEEEvNS4_8identityESY_S18_vS19_EENS_8epilogue10collective18CollectiveEpilogueINS1B_23Sm100TmaWarpSpecializedILi3ELi2ELi32ELb1ELb0EEEJSG_NS5_IJNSR_ISE_SB_EENSR_INSA_ILi32EEESB_EEEEESH_SI_SH_SI_NS1B_6fusion15FusionCallbacksIS1F_NS1K_17LinearCombinationISH_fSH_fLNS_15FloatRoundStyleE2EEESG_S1J_JEEENS4_5SM1004TMEM4LOAD26SM100_TMEM_LOAD_32dp32b32xESY_NSZ_INS10_ILi2ELi4ELi3EEES13_NSR_INS5_IJS14_S1H_EEENS5_IJS1H_SB_EEEEEEENS4_39AutoVectorizingCopyWithAssumedAlignmentILi128EEENS4_14SM90_TMA_STOREES1Y_S20_S20_EEEvvEEEEvNT_6ParamsE,"aw",@nobits
	.sectionflags	@""
	.align	16
	.zero		1024


//--------------------- .nv.shared.reserved.0     --------------------------
	.section	.nv.shared.reserved.0,"aw",@nobits
	.weak		__nv_reservedSMEM_offset_0_alias
	.size		__nv_reservedSMEM_offset_0_alias, 0, 64
	.other		__nv_reservedSMEM_offset_0_alias,@"STO_CUDA_RESERVED_SHARED STV_DEFAULT"
__nv_reservedSMEM_offset_0_alias:
	.zero		0
.nv.shared.reserved.0:
	.zero		64
	.weak		__nv_reservedSMEM_tcgen05_partition
	.type		__nv_reservedSMEM_tcgen05_partition,@object
	.size		__nv_reservedSMEM_tcgen05_partition,(.L_0 - __nv_reservedSMEM_tcgen05_partition)
__nv_reservedSMEM_tcgen05_partition:
	.zero		32
.L_0:


//--------------------- .nv.global                --------------------------
	.section	.nv.global,"aw",@nobits
.nv.global:
	.type		_ZN40_INTERNAL_a92c26cc_4_k_cu_b42bce60_298804cute1_E,@object
	.size		_ZN40_INTERNAL_a92c26cc_4_k_cu_b42bce60_298804cute1_E,(_ZN40_INTERNAL_a92c26cc_4_k_cu_b42bce60_298804cuda3std3__45__cpo6cbeginE - _ZN40_INTERNAL_a92c26cc_4_k_cu_b42bce60_298804cute1_E)
_ZN40_INTERNAL_a92c26cc_4_k_cu_b42bce60_298804cute1_E:
	.zero		1
	.type		_ZN40_INTERNAL_a92c26cc_4_k_cu_b42bce60_298804cuda3std3__45__cpo6cbeginE,@object
	.size		_ZN40_INTERNAL_a92c26cc_4_k_cu_b42bce60_298804cuda3std3__45__cpo6cbeginE,(_ZN40_INTERNAL_a92c26cc_4_k_cu_b42bce60_298804cuda3std3__48in_placeE - _ZN40_INTERNAL_a92c26cc_4_k_cu_b42bce60_298804cuda3std3__45__cpo6cbeginE)
_ZN40_INTERNAL_a92c26cc_4_k_cu_b42bce60_298804cuda3std3__45__cpo6cbeginE:
	.zero		1
	.type		_ZN40_INTERNAL_a92c26cc_4_k_cu_b42bce60_298804cuda3std3__48in_placeE,@object
	.size		_ZN40_INTERNAL_a92c26cc_4_k_cu_b42bce60_298804cuda3std3__48in_placeE,(_ZN40_INTERNAL_a92c26cc_4_k_cu_b42bce60_298804cuda3std6ranges3__45__cpo9iter_moveE - _ZN40_INTERNAL_a92c26cc_4_k_cu_b42bce60_298804cuda3std3__48in_placeE)
_ZN40_INTERNAL_a92c26cc_4_k_cu_b42bce60_298804cuda3std3__48in_placeE:
	.zero		1
	.type		_ZN40_INTERNAL_a92c26cc_4_k_cu_b42bce60_298804cuda3std6ranges3__45__cpo9iter_moveE,@object
	.size		_ZN40_INTERNAL_a92c26cc_4_k_cu_b42bce60_298804cuda3std6ranges3__45__cpo9iter_moveE,(_ZN40_INTERNAL_a92c26cc_4_k_cu_b42bce60_298804cuda3std3__45__cpo5beginE - _ZN40_INTERNAL_a92c26cc_4_k_cu_b42bce60_298804cuda3std6ranges3__45__cpo9iter_moveE)
_ZN40_INTERNAL_a92c26cc_4_k_cu_b42bce60_298804cuda3std6ranges3__45__cpo9iter_moveE:
	.zero		1
	.type		_ZN40_INTERNAL_a92c26cc_4_k_cu_b42bce60_298804cuda3std3__45__cpo5beginE,@object
	.size		_ZN40_INTERNAL_a92c26cc_4_k_cu_b42bce60_298804cuda3std3__45__cpo5beginE,(_ZN40_INTERNAL_a92c26cc_4_k_cu_b42bce60_298804cuda3std3__442_GLOBAL__N__a92c26cc_4_k_cu_b42bce60_298806ignoreE - _ZN40_INTERNAL_a92c26cc_4_k_cu_b42bce60_298804cuda3std3__45__cpo5beginE)
_ZN40_INTERNAL_a92c26cc_4_k_cu_b42bce60_298804cuda3std3__45__cpo5beginE:
	.zero		1
	.type		_ZN40_INTERNAL_a92c26cc_4_k_cu_b42bce60_298804cuda3std3__442_GLOBAL__N__a92c26cc_4_k_cu_b42bce60_298806ignoreE,@object
	.size		_ZN40_INTERNAL_a92c26cc_4_k_cu_b42bce60_298804cuda3std3__442_GLOBAL__N__a92c26cc_4_k_cu_b42bce60_298806ignoreE,(_ZN40_INTERNAL_a92c26cc_4_k_cu_b42bce60_298804cute7productE - _ZN40_INTERNAL_a92c26cc_4_k_cu_b42bce60_298804cuda3std3__442_GLOBAL__N__a92c26cc_4_k_cu_b42bce60_298806ignoreE)
_ZN40_INTERNAL_a92c26cc_4_k_cu_b42bce60_298804cuda3std3__442_GLOBAL__N__a92c26cc_4_k_cu_b42bce60_298806ignoreE:
	.zero		1
	.type		_ZN40_INTERNAL_a92c26cc_4_k_cu_b42bce60_298804cute7productE,@object
	.size		_ZN40_INTERNAL_a92c26cc_4_k_cu_b42bce60_298804cute7productE,(_ZN40_INTERNAL_a92c26cc_4_k_cu_b42bce60_298804cuda3std3__45__cpo3endE - _ZN40_INTERNAL_a92c26cc_4_k_cu_b42bce60_298804cute7productE)
_ZN40_INTERNAL_a92c26cc_4_k_cu_b42bce60_298804cute7productE:
	.zero		1
	.type		_ZN40_INTERNAL_a92c26cc_4_k_cu_b42bce60_298804cuda3std3__45__cpo3endE,@object
	.size		_ZN40_INTERNAL_a92c26cc_4_k_cu_b42bce60_298804cuda3std3__45__cpo3endE,(_ZN40_INTERNAL_a92c26cc_4_k_cu_b42bce60_298804cuda3std3__419piecewise_constructE - _ZN40_INTERNAL_a92c26cc_4_k_cu_b42bce60_298804cuda3std3__45__cpo3endE)
_ZN40_INTERNAL_a92c26cc_4_k_cu_b42bce60_298804cuda3std3__45__cpo3endE:
	.zero		1
	.type		_ZN40_INTERNAL_a92c26cc_4_k_cu_b42bce60_298804cuda3std3__419piecewise_constructE,@object
	.size		_ZN40_INTERNAL_a92c26cc_4_k_cu_b42bce60_298804cuda3std3__419piecewise_constructE,(_ZN40_INTERNAL_a92c26cc_4_k_cu_b42bce60_298804cuda3std3__45__cpo4cendE - _ZN40_INTERNAL_a92c26cc_4_k_cu_b42bce60_298804cuda3std3__419piecewise_constructE)
_ZN40_INTERNAL_a92c26cc_4_k_cu_b42bce60_298804cuda3std3__419piecewise_constructE:
	.zero		1
	.type		_ZN40_INTERNAL_a92c26cc_4_k_cu_b42bce60_298804cuda3std3__45__cpo4cendE,@object
	.size		_ZN40_INTERNAL_a92c26cc_4_k_cu_b42bce60_298804cuda3std3__45__cpo4cendE,(_ZN40_INTERNAL_a92c26cc_4_k_cu_b42bce60_298804cuda3std6ranges3__45__cpo4swapE - _ZN40_INTERNAL_a92c26cc_4_k_cu_b42bce60_298804cuda3std3__45__cpo4cendE)
_ZN40_INTERNAL_a92c26cc_4_k_cu_b42bce60_298804cuda3std3__45__cpo4cendE:
	.zero		1
	.type		_ZN40_INTERNAL_a92c26cc_4_k_cu_b42bce60_298804cuda3std6ranges3__45__cpo4swapE,@object
	.size		_ZN40_INTERNAL_a92c26cc_4_k_cu_b42bce60_298804cuda3std6ranges3__45__cpo4swapE,(.L_10 - _ZN40_INTERNAL_a92c26cc_4_k_cu_b42bce60_298804cuda3std6ranges3__45__cpo4swapE)
_ZN40_INTERNAL_a92c26cc_4_k_cu_b42bce60_298804cuda3std6ranges3__45__cpo4swapE:
	.zero		1
.L_10:


//--------------------- .nv.constant0._ZN7cutlass13device_kernelINS_4gemm6kernel13GemmUniversalIN4cute5tupleIJiiiiEEENS1_10collective13CollectiveMmaINS1_35MainloopSm100TmaUmmaWarpSpecializedILi3ELi2ELi4ENS5_IJNS4_1CILi1EEESB_SB_EEEEENS5_IJNSA_ILi128EEENSA_ILi64EEESF_EEENS_10bfloat16_tENS5_IJlSB_lEEESH_SI_NS4_8TiledMMAINS4_8MMA_AtomIJNS4_20SM100_MMA_F16BF16_SSISH_SH_fLi128ELi64ELNS4_4UMMA5MajorE0ELSN_0ELNSM_7ScaleInE0ELSO_0EEEEEENS4_6LayoutISC_NS5_IJNSA_ILi0EEESS_SS_EEEEENS5_IJNS4_10UnderscoreESV_SV_EEEEENS4_13SM90_TMA_LOADENS4_14ComposedLayoutINS4_7SwizzleILi3ELi4ELi3EEENS4_18smem_ptr_flag_bitsILi16EEENSR_INS5_IJNSA_ILi8EEESF_EEENS5_IJSF_SB_EEEEEEEvNS4_8identityESY_S18_vS19_EENS_8epilogue10collective18CollectiveEpilogueINS1B_23Sm100TmaWarpSpecializedILi3ELi2ELi32ELb1ELb0EEEJSG_NS5_IJNSR_ISE_SB_EENSR_INSA_ILi32EEESB_EEEEESH_SI_SH_SI_NS1B_6fusion15FusionCallbacksIS1F_NS1K_17LinearCombinationISH_fSH_fLNS_15FloatRoundStyleE2EEESG_S1J_JEEENS4_5SM1004TMEM4LOAD26SM100_TMEM_LOAD_32dp32b32xESY_NSZ_INS10_ILi2ELi4ELi3EEES13_NSR_INS5_IJS14_S1H_EEENS5_IJS1H_SB_EEEEEEENS4_39AutoVectorizingCopyWithAssumedAlignmentILi128EEENS4_14SM90_TMA_STOREES1Y_S20_S20_EEEvvEEEEvNT_6ParamsE --------------------------
	.section	.nv.constant0._ZN7cutlass13device_kernelINS_4gemm6kernel13GemmUniversalIN4cute5tupleIJiiiiEEENS1_10collective13CollectiveMmaINS1_35MainloopSm100TmaUmmaWarpSpecializedILi3ELi2ELi4ENS5_IJNS4_1CILi1EEESB_SB_EEEEENS5_IJNSA_ILi128EEENSA_ILi64EEESF_EEENS_10bfloat16_tENS5_IJlSB_lEEESH_SI_NS4_8TiledMMAINS4_8MMA_AtomIJNS4_20SM100_MMA_F16BF16_SSISH_SH_fLi128ELi64ELNS4_4UMMA5MajorE0ELSN_0ELNSM_7ScaleInE0ELSO_0EEEEEENS4_6LayoutISC_NS5_IJNSA_ILi0EEESS_SS_EEEEENS5_IJNS4_10UnderscoreESV_SV_EEEEENS4_13SM90_TMA_LOADENS4_14ComposedLayoutINS4_7SwizzleILi3ELi4ELi3EEENS4_18smem_ptr_flag_bitsILi16EEENSR_INS5_IJNSA_ILi8EEESF_EEENS5_IJSF_SB_EEEEEEEvNS4_8identityESY_S18_vS19_EENS_8epilogue10collective18CollectiveEpilogueINS1B_23Sm100TmaWarpSpecializedILi3ELi2ELi32ELb1ELb0EEEJSG_NS5_IJNSR_ISE_SB_EENSR_INSA_ILi32EEESB_EEEEESH_SI_SH_SI_NS1B_6fusion15FusionCallbacksIS1F_NS1K_17LinearCombinationISH_fSH_fLNS_15FloatRoundStyleE2EEESG_S1J_JEEENS4_5SM1004TMEM4LOAD26SM100_TMEM_LOAD_32dp32b32xESY_NSZ_INS10_ILi2ELi4ELi3EEES13_NSR_INS5_IJS14_S1H_EEENS5_IJS1H_SB_EEEEEEENS4_39AutoVectorizingCopyWithAssumedAlignmentILi128EEENS4_14SM90_TMA_STOREES1Y_S20_S20_EEEvvEEEEvNT_6ParamsE,"a",@progbits
	.sectionflags	@""
	.align	4
.nv.constant0._ZN7cutlass13device_kernelINS_4gemm6kernel13GemmUniversalIN4cute5tupleIJiiiiEEENS1_10collective13CollectiveMmaINS1_35MainloopSm100TmaUmmaWarpSpecializedILi3ELi2ELi4ENS5_IJNS4_1CILi1EEESB_SB_EEEEENS5_IJNSA_ILi128EEENSA_ILi64EEESF_EEENS_10bfloat16_tENS5_IJlSB_lEEESH_SI_NS4_8TiledMMAINS4_8MMA_AtomIJNS4_20SM100_MMA_F16BF16_SSISH_SH_fLi128ELi64ELNS4_4UMMA5MajorE0ELSN_0ELNSM_7ScaleInE0ELSO_0EEEEEENS4_6LayoutISC_NS5_IJNSA_ILi0EEESS_SS_EEEEENS5_IJNS4_10UnderscoreESV_SV_EEEEENS4_13SM90_TMA_LOADENS4_14ComposedLayoutINS4_7SwizzleILi3ELi4ELi3EEENS4_18smem_ptr_flag_bitsILi16EEENSR_INS5_IJNSA_ILi8EEESF_EEENS5_IJSF_SB_EEEEEEEvNS4_8identityESY_S18_vS19_EENS_8epilogue10collective18CollectiveEpilogueINS1B_23Sm100TmaWarpSpecializedILi3ELi2ELi32ELb1ELb0EEEJSG_NS5_IJNSR_ISE_SB_EENSR_INSA_ILi32EEESB_EEEEESH_SI_SH_SI_NS1B_6fusion15FusionCallbacksIS1F_NS1K_17LinearCombinationISH_fSH_fLNS_15FloatRoundStyleE2EEESG_S1J_JEEENS4_5SM1004TMEM4LOAD26SM100_TMEM_LOAD_32dp32b32xESY_NSZ_INS10_ILi2ELi4ELi3EEES13_NSR_INS5_IJS14_S1H_EEENS5_IJS1H_SB_EEEEEEENS4_39AutoVectorizingCopyWithAssumedAlignmentILi128EEENS4_14SM90_TMA_STOREES1Y_S20_S20_EEEvvEEEEvNT_6ParamsE:
	.zero		2944


//--------------------- SYMBOLS --------------------------

	.type		.nv.reservedSmem.offset0,@object
	.size		.nv.reservedSmem.offset0,0x4
	.type		.nv.reservedSmem.cap,@object
	.size		.nv.reservedSmem.cap,0x4
	.type		__assertfail,@function
